	.target	sm_90a

	.elftype	@"ET_EXEC"


//--------------------- .note.nv.tkinfo           --------------------------
	.section	.note.nv.tkinfo,"",@"SHT_NOTE"
	.sectionflags	@"SHF_NOTE_NV_TKINFO"
	.tkinfo
        /*0018*/ 	.word	0x00000002
        /*0030*/ 	.string	""
        /*0030*/ 	.string	"ptxas"
        /*0030*/ 	.string	"Cuda compilation tools, release 13.0, V13.0.88"
        /*0030*/ 	.string	"Build cuda_13.0.r13.0/compiler.36424714_0"
        /*0030*/ 	.string	"-arch sm_90a -m 64 "



//--------------------- .note.nv.cuinfo           --------------------------
	.section	.note.nv.cuinfo,"",@"SHT_NOTE"
	.sectionflags	@"SHF_NOTE_NV_CUINFO"
        /*0018*/ 	.short	0x0002
        /*001a*/ 	.short	0x005a
        /*001c*/ 	.short	0x0082
	.zero		2


//--------------------- .nv.info                  --------------------------
	.section	.nv.info,"",@"SHT_CUDA_INFO"
	.align	4


	//----- nvinfo : EIATTR_REGCOUNT
	.align		4
        /*0000*/ 	.byte	0x04, 0x2f
        /*0002*/ 	.short	(.L_16 - .L_15)
	.align		4
.L_15:
        /*0004*/ 	.word	index@(_ZN7cutlass13device_kernelINS_4fmha6kernel13FmhaKernelTmaINS1_10collective15FmhaMainloopTmaINS_6half_tEfN4cute5tupleIJNS7_1CILi64EEENS9_ILi128EEENS9_ILi256EEEEEENS4_13DefaultFusionEJEEENS4_15FmhaFwdEpilogueIS6_fNS8_IJSA_SC_SB_EEEEEJEEEEEvNT_6ParamsE)
        /*0008*/ 	.word	0x000000f5


	//----- nvinfo : EIATTR_FRAME_SIZE
	.align		4
.L_16:
        /*000c*/ 	.byte	0x04, 0x11
        /*000e*/ 	.short	(.L_18 - .L_17)
	.align		4
.L_17:
        /*0010*/ 	.word	index@($__internal_0_$__cuda_sm20_rcp_rn_f32_slowpath)
        /*0014*/ 	.word	0x00000000


	//----- nvinfo : EIATTR_FRAME_SIZE
	.align		4
.L_18:
        /*0018*/ 	.byte	0x04, 0x11
        /*001a*/ 	.short	(.L_20 - .L_19)
	.align		4
.L_19:
        /*001c*/ 	.word	index@(_ZN7cutlass13device_kernelINS_4fmha6kernel13FmhaKernelTmaINS1_10collective15FmhaMainloopTmaINS_6half_tEfN4cute5tupleIJNS7_1CILi64EEENS9_ILi128EEENS9_ILi256EEEEEENS4_13DefaultFusionEJEEENS4_15FmhaFwdEpilogueIS6_fNS8_IJSA_SC_SB_EEEEEJEEEEEvNT_6ParamsE)
        /*0020*/ 	.word	0x00000000


	//----- nvinfo : EIATTR_MIN_STACK_SIZE
	.align		4
.L_20:
        /*0024*/ 	.byte	0x04, 0x12
        /*0026*/ 	.short	(.L_22 - .L_21)
	.align		4
.L_21:
        /*0028*/ 	.word	index@(_ZN7cutlass13device_kernelINS_4fmha6kernel13FmhaKernelTmaINS1_10collective15FmhaMainloopTmaINS_6half_tEfN4cute5tupleIJNS7_1CILi64EEENS9_ILi128EEENS9_ILi256EEEEEENS4_13DefaultFusionEJEEENS4_15FmhaFwdEpilogueIS6_fNS8_IJSA_SC_SB_EEEEEJEEEEEvNT_6ParamsE)
        /*002c*/ 	.word	0x00000000
.L_22:


//--------------------- .nv.compat                --------------------------
	.section	.nv.compat,"",@"SHT_CUDA_COMPAT_INFO"
	.align	4
        /*0000*/ 	.byte	0x02, 0x09, 0x01, 0x00, 0x02, 0x02, 0x04, 0x00, 0x02, 0x05, 0x05, 0x00, 0x03, 0x07, 0x01, 0x01
        /*0010*/ 	.byte	0x02, 0x03, 0x01, 0x00, 0x02, 0x06, 0x01, 0x00, 0x04, 0x0b, 0x08, 0x00, 0x00, 0x00, 0x00, 0x00
        /*0020*/ 	.byte	0x00, 0x00, 0x00, 0x00


//--------------------- .nv.info._ZN7cutlass13device_kernelINS_4fmha6kernel13FmhaKernelTmaINS1_10collective15FmhaMainloopTmaINS_6half_tEfN4cute5tupleIJNS7_1CILi64EEENS9_ILi128EEENS9_ILi256EEEEEENS4_13DefaultFusionEJEEENS4_15FmhaFwdEpilogueIS6_fNS8_IJSA_SC_SB_EEEEEJEEEEEvNT_6ParamsE --------------------------
	.section	.nv.info._ZN7cutlass13device_kernelINS_4fmha6kernel13FmhaKernelTmaINS1_10collective15FmhaMainloopTmaINS_6half_tEfN4cute5tupleIJNS7_1CILi64EEENS9_ILi128EEENS9_ILi256EEEEEENS4_13DefaultFusionEJEEENS4_15FmhaFwdEpilogueIS6_fNS8_IJSA_SC_SB_EEEEEJEEEEEvNT_6ParamsE,"",@"SHT_CUDA_INFO"
	.sectionflags	@""
	.align	4


	//----- nvinfo : EIATTR_CUDA_API_VERSION
	.align		4
        /*0000*/ 	.byte	0x04, 0x37
        /*0002*/ 	.short	(.L_24 - .L_23)
.L_23:
        /*0004*/ 	.word	0x00000082


	//----- nvinfo : EIATTR_KPARAM_INFO
	.align		4
.L_24:
        /*0008*/ 	.byte	0x04, 0x17
        /*000a*/ 	.short	(.L_26 - .L_25)
.L_25:
        /*000c*/ 	.word	0x00000000
        /*0010*/ 	.short	0x0000
        /*0012*/ 	.short	0x0070
        /*0014*/ 	.byte	0x00, 0xf0, 0x01, 0x20


	//----- nvinfo : EIATTR_SPARSE_MMA_MASK
	.align		4
.L_26:
        /*0018*/ 	.byte	0x03, 0x50
        /*001a*/ 	.short	0x0000


	//----- nvinfo : EIATTR_MAXREG_COUNT
	.align		4
        /*001c*/ 	.byte	0x03, 0x1b
        /*001e*/ 	.short	0x00ff


	//----- nvinfo : EIATTR_NUM_BARRIERS
	.align		4
        /*0020*/ 	.byte	0x02, 0x4c
        /*0022*/ 	.byte	0x02
	.zero		1


	//----- nvinfo : EIATTR_EXTERNS
	.align		4
        /*0024*/ 	.byte	0x04, 0x0f
        /*0026*/ 	.short	(.L_28 - .L_27)


	//   ....[0]....
	.align		4
.L_27:
        /*0028*/ 	.word	index@(__assertfail)


	//----- nvinfo : EIATTR_MERCURY_ISA_VERSION
	.align		4
.L_28:
        /*002c*/ 	.byte	0x03, 0x5f
        /*002e*/ 	.short	0x0101


	//----- nvinfo : EIATTR_COOP_GROUP_MASK_REGIDS
	.align		4
        /*0030*/ 	.byte	0x04, 0x29
        /*0032*/ 	.short	(.L_30 - .L_29)


	//   ....[0]....
.L_29:
        /*0034*/ 	.word	0xffffffff


	//   ....[1]....
        /*0038*/ 	.word	0xffffffff


	//   ....[2]....
        /*003c*/ 	.word	0xffffffff


	//   ....[3]....
        /*0040*/ 	.word	0xffffffff


	//   ....[4]....
        /*0044*/ 	.word	0xffffffff


	//   ....[5]....
        /*0048*/ 	.word	0xffffffff


	//   ....[6]....
        /*004c*/ 	.word	0xffffffff


	//   ....[7]....
        /*0050*/ 	.word	0xffffffff


	//   ....[8]....
        /*0054*/ 	.word	0xffffffff


	//   ....[9]....
        /*0058*/ 	.word	0xffffffff


	//   ....[10]....
        /*005c*/ 	.word	0xffffffff


	//   ....[11]....
        /*0060*/ 	.word	0xffffffff


	//   ....[12]....
        /*0064*/ 	.word	0xffffffff


	//   ....[13]....
        /*0068*/ 	.word	0xffffffff


	//   ....[14]....
        /*006c*/ 	.word	0xffffffff


	//   ....[15]....
        /*0070*/ 	.word	0xffffffff


	//   ....[16]....
        /*0074*/ 	.word	0xffffffff


	//----- nvinfo : EIATTR_COOP_GROUP_INSTR_OFFSETS
	.align		4
.L_30:
        /*0078*/ 	.byte	0x04, 0x28
        /*007a*/ 	.short	(.L_32 - .L_31)


	//   ....[0]....
.L_31:
        /*007c*/ 	.word	0x00000050


	//   ....[1]....
        /*0080*/ 	.word	0x00000140


	//   ....[2]....
        /*0084*/ 	.word	0x00000270


	//   ....[3]....
        /*0088*/ 	.word	0x00000410


	//   ....[4]....
        /*008c*/ 	.word	0x000005b0


	//   ....[5]....
        /*0090*/ 	.word	0x00002840


	//   ....[6]....
        /*0094*/ 	.word	0x00002850


	//   ....[7]....
        /*0098*/ 	.word	0x00002880


	//   ....[8]....
        /*009c*/ 	.word	0x00002890


	//   ....[9]....
        /*00a0*/ 	.word	0x000059f0


	//   ....[10]....
        /*00a4*/ 	.word	0x00005a20


	//   ....[11]....
        /*00a8*/ 	.word	0x00005a60


	//   ....[12]....
        /*00ac*/ 	.word	0x00005a70


	//   ....[13]....
        /*00b0*/ 	.word	0x00008670


	//   ....[14]....
        /*00b4*/ 	.word	0x000086a0


	//   ....[15]....
        /*00b8*/ 	.word	0x000086e0


	//   ....[16]....
        /*00bc*/ 	.word	0x00008700


	//----- nvinfo : EIATTR_SYSCALL_OFFSETS
	.align		4
.L_32:
        /*00c0*/ 	.byte	0x04, 0x46
        /*00c2*/ 	.short	(.L_34 - .L_33)


	//   ....[0]....
.L_33:
        /*00c4*/ 	.word	0x00009650


	//   ....[1]....
        /*00c8*/ 	.word	0x00009770


	//----- nvinfo : EIATTR_MBARRIER_INSTR_OFFSETS
	.align		4
.L_34:
        /*00cc*/ 	.byte	0x04, 0x39
        /*00ce*/ 	.short	(.L_36 - .L_35)


	//   ....[0]....
.L_35:
        /*00d0*/ 	.word	0x00000240
        /*00d4*/ 	.word	0x000000ff
        /*00d8*/ 	.word	0x00048040
        /*00dc*/ 	.short	0x0100
        /*00de*/ 	.byte	0x08
	.zero		1


	//   ....[1]....
        /*00e0*/ 	.word	0x00000250
        /*00e4*/ 	.word	0x000000ff
        /*00e8*/ 	.word	0x00048048
        /*00ec*/ 	.short	0x0100
        /*00ee*/ 	.byte	0x08
	.zero		1


	//   ....[2]....
        /*00f0*/ 	.word	0x00000380
        /*00f4*/ 	.word	0x000000ff
        /*00f8*/ 	.word	0x00048000
        /*00fc*/ 	.short	0x0100
        /*00fe*/ 	.byte	0x08
	.zero		1


	//   ....[3]....
        /*0100*/ 	.word	0x00000390
        /*0104*/ 	.word	0x000000ff
        /*0108*/ 	.word	0x00048020
        /*010c*/ 	.short	0x0100
        /*010e*/ 	.byte	0x08
	.zero		1


	//   ....[4]....
        /*0110*/ 	.word	0x000003a0
        /*0114*/ 	.word	0x000000ff
        /*0118*/ 	.word	0x00048008
        /*011c*/ 	.short	0x0100
        /*011e*/ 	.byte	0x08
	.zero		1


	//   ....[5]....
        /*0120*/ 	.word	0x000003b0
        /*0124*/ 	.word	0x000000ff
        /*0128*/ 	.word	0x00048028
        /*012c*/ 	.short	0x0100
        /*012e*/ 	.byte	0x08
	.zero		1


	//   ....[6]....
        /*0130*/ 	.word	0x000003c0
        /*0134*/ 	.word	0x000000ff
        /*0138*/ 	.word	0x00048010
        /*013c*/ 	.short	0x0100
        /*013e*/ 	.byte	0x08
	.zero		1


	//   ....[7]....
        /*0140*/ 	.word	0x000003d0
        /*0144*/ 	.word	0x000000ff
        /*0148*/ 	.word	0x00048030
        /*014c*/ 	.short	0x0100
        /*014e*/ 	.byte	0x08
	.zero		1


	//   ....[8]....
        /*0150*/ 	.word	0x000003e0
        /*0154*/ 	.word	0x000000ff
        /*0158*/ 	.word	0x00048018
        /*015c*/ 	.short	0x0100
        /*015e*/ 	.byte	0x08
	.zero		1


	//   ....[9]....
        /*0160*/ 	.word	0x000003f0
        /*0164*/ 	.word	0x000000ff
        /*0168*/ 	.word	0x00048038
        /*016c*/ 	.short	0x0100
        /*016e*/ 	.byte	0x08
	.zero		1


	//   ....[10]....
        /*0170*/ 	.word	0x00000520
        /*0174*/ 	.word	0x000000ff
        /*0178*/ 	.word	0x00048050
        /*017c*/ 	.short	0x0100
        /*017e*/ 	.byte	0x08
	.zero		1


	//   ....[11]....
        /*0180*/ 	.word	0x00000530
        /*0184*/ 	.word	0x000000ff
        /*0188*/ 	.word	0x00048070
        /*018c*/ 	.short	0x0100
        /*018e*/ 	.byte	0x08
	.zero		1


	//   ....[12]....
        /*0190*/ 	.word	0x00000540
        /*0194*/ 	.word	0x000000ff
        /*0198*/ 	.word	0x00048058
        /*019c*/ 	.short	0x0100
        /*019e*/ 	.byte	0x08
	.zero		1


	//   ....[13]....
        /*01a0*/ 	.word	0x00000550
        /*01a4*/ 	.word	0x000000ff
        /*01a8*/ 	.word	0x00048078
        /*01ac*/ 	.short	0x0100
        /*01ae*/ 	.byte	0x08
	.zero		1


	//   ....[14]....
        /*01b0*/ 	.word	0x00000560
        /*01b4*/ 	.word	0x000000ff
        /*01b8*/ 	.word	0x00048060
        /*01bc*/ 	.short	0x0100
        /*01be*/ 	.byte	0x08
	.zero		1


	//   ....[15]....
        /*01c0*/ 	.word	0x00000570
        /*01c4*/ 	.word	0x000000ff
        /*01c8*/ 	.word	0x00048080
        /*01cc*/ 	.short	0x0100
        /*01ce*/ 	.byte	0x08
	.zero		1


	//   ....[16]....
        /*01d0*/ 	.word	0x00000580
        /*01d4*/ 	.word	0x000000ff
        /*01d8*/ 	.word	0x00048068
        /*01dc*/ 	.short	0x0100
        /*01de*/ 	.byte	0x08
	.zero		1


	//   ....[17]....
        /*01e0*/ 	.word	0x00000590
        /*01e4*/ 	.word	0x000000ff
        /*01e8*/ 	.word	0x00048088
        /*01ec*/ 	.short	0x0100
        /*01ee*/ 	.byte	0x08
	.zero		1


	//   ....[18]....
        /*01f0*/ 	.word	0x000006c0
        /*01f4*/ 	.word	0x00000003
        /*01f8*/ 	.word	0x00048048
        /*01fc*/ 	.short	0x010a
        /*01fe*/ 	.byte	0x3f
	.zero		1


	//   ....[19]....
        /*0200*/ 	.word	0x00000ab0
        /*0204*/ 	.word	0x00000003
        /*0208*/ 	.word	0x00048020
        /*020c*/ 	.short	0x010a
        /*020e*/ 	.byte	0x3f
	.zero		1


	//   ....[20]....
        /*0210*/ 	.word	0x00000db0
        /*0214*/ 	.word	0x00000000
        /*0218*/ 	.word	0x00048020
        /*021c*/ 	.short	0x010a
        /*021e*/ 	.byte	0x3f
	.zero		1


	//   ....[21]....
        /*0220*/ 	.word	0x00001120
        /*0224*/ 	.word	0x00000002
        /*0228*/ 	.word	0x00048020
        /*022c*/ 	.short	0x010a
        /*022e*/ 	.byte	0x3f
	.zero		1


	//   ....[22]....
        /*0230*/ 	.word	0x00001480
        /*0234*/ 	.word	0x00000003
        /*0238*/ 	.word	0x00048020
        /*023c*/ 	.short	0x010a
        /*023e*/ 	.byte	0x3f
	.zero		1


	//   ....[23]....
        /*0240*/ 	.word	0x00001800
        /*0244*/ 	.word	0x00000002
        /*0248*/ 	.word	0x00048040
        /*024c*/ 	.short	0x010a
        /*024e*/ 	.byte	0x3f
	.zero		1


	//   ....[24]....
        /*0250*/ 	.word	0x00001820
        /*0254*/ 	.word	0x00000002
        /*0258*/ 	.word	0x00048000
        /*025c*/ 	.short	0x010a
        /*025e*/ 	.byte	0x3f
	.zero		1


	//   ....[25]....
        /*0260*/ 	.word	0x00002460
        /*0264*/ 	.word	0x00000002
        /*0268*/ 	.word	0x00048008
        /*026c*/ 	.short	0x010a
        /*026e*/ 	.byte	0x3f
	.zero		1


	//   ....[26]....
        /*0270*/ 	.word	0x000048b0
        /*0274*/ 	.word	0x00000012
        /*0278*/ 	.word	0x00000000
        /*027c*/ 	.short	0x0101
        /*027e*/ 	.byte	0x3f
	.zero		1


	//   ....[27]....
        /*0280*/ 	.word	0x00004960
        /*0284*/ 	.word	0x00000003
        /*0288*/ 	.word	0x00048000
        /*028c*/ 	.short	0x010a
        /*028e*/ 	.byte	0x3f
	.zero		1


	//   ....[28]....
        /*0290*/ 	.word	0x00005260
        /*0294*/ 	.word	0x00000000
        /*0298*/ 	.word	0x00048020
        /*029c*/ 	.short	0x010a
        /*029e*/ 	.byte	0x3f
	.zero		1


	//   ....[29]....
        /*02a0*/ 	.word	0x00005a30
        /*02a4*/ 	.word	0x000000de
        /*02a8*/ 	.word	0x00000000
        /*02ac*/ 	.short	0x0101
        /*02ae*/ 	.byte	0x3f
	.zero		1


	//   ....[30]....
        /*02b0*/ 	.word	0x00005b00
        /*02b4*/ 	.word	0x000000f2
        /*02b8*/ 	.word	0x00048000
        /*02bc*/ 	.short	0x010a
        /*02be*/ 	.byte	0x3f
	.zero		1


	//   ....[31]....
        /*02c0*/ 	.word	0x000081e0
        /*02c4*/ 	.word	0x00000012
        /*02c8*/ 	.word	0x00000000
        /*02cc*/ 	.short	0x0101
        /*02ce*/ 	.byte	0x3f
	.zero		1


	//   ....[32]....
        /*02d0*/ 	.word	0x00008260
        /*02d4*/ 	.word	0x00000012
        /*02d8*/ 	.word	0x00048020
        /*02dc*/ 	.short	0x010a
        /*02de*/ 	.byte	0x3f
	.zero		1


	//   ....[33]....
        /*02e0*/ 	.word	0x0000b1f0
        /*02e4*/ 	.word	0x00000003
        /*02e8*/ 	.word	0x00048048
        /*02ec*/ 	.short	0x010a
        /*02ee*/ 	.byte	0x3f
	.zero		1


	//   ....[34]....
        /*02f0*/ 	.word	0x0000b240
        /*02f4*/ 	.word	0x00000003
        /*02f8*/ 	.word	0x00048020
        /*02fc*/ 	.short	0x010a
        /*02fe*/ 	.byte	0x3f
	.zero		1


	//   ....[35]....
        /*0300*/ 	.word	0x0000b290
        /*0304*/ 	.word	0x00000000
        /*0308*/ 	.word	0x00048020
        /*030c*/ 	.short	0x010a
        /*030e*/ 	.byte	0x3f
	.zero		1


	//   ....[36]....
        /*0310*/ 	.word	0x0000b2e0
        /*0314*/ 	.word	0x00000002
        /*0318*/ 	.word	0x00048020
        /*031c*/ 	.short	0x010a
        /*031e*/ 	.byte	0x3f
	.zero		1


	//   ....[37]....
        /*0320*/ 	.word	0x0000b330
        /*0324*/ 	.word	0x00000003
        /*0328*/ 	.word	0x00048020
        /*032c*/ 	.short	0x010a
        /*032e*/ 	.byte	0x3f
	.zero		1


	//   ....[38]....
        /*0330*/ 	.word	0x0000b380
        /*0334*/ 	.word	0x00000002
        /*0338*/ 	.word	0x00048040
        /*033c*/ 	.short	0x010a
        /*033e*/ 	.byte	0x3f
	.zero		1


	//   ....[39]....
        /*0340*/ 	.word	0x0000b3d0
        /*0344*/ 	.word	0x00000002
        /*0348*/ 	.word	0x00048000
        /*034c*/ 	.short	0x010a
        /*034e*/ 	.byte	0x3f
	.zero		1


	//   ....[40]....
        /*0350*/ 	.word	0x0000b420
        /*0354*/ 	.word	0x00000002
        /*0358*/ 	.word	0x00048008
        /*035c*/ 	.short	0x010a
        /*035e*/ 	.byte	0x3f
	.zero		1


	//   ....[41]....
        /*0360*/ 	.word	0x0000b470
        /*0364*/ 	.word	0x00000003
        /*0368*/ 	.word	0x00048000
        /*036c*/ 	.short	0x010a
        /*036e*/ 	.byte	0x3f
	.zero		1


	//   ....[42]....
        /*0370*/ 	.word	0x0000b4c0
        /*0374*/ 	.word	0x00000000
        /*0378*/ 	.word	0x00048020
        /*037c*/ 	.short	0x010a
        /*037e*/ 	.byte	0x3f
	.zero		1


	//   ....[43]....
        /*0380*/ 	.word	0x0000b510
        /*0384*/ 	.word	0x000000f2
        /*0388*/ 	.word	0x00048000
        /*038c*/ 	.short	0x010a
        /*038e*/ 	.byte	0x3f
	.zero		1


	//   ....[44]....
        /*0390*/ 	.word	0x0000b560
        /*0394*/ 	.word	0x00000012
        /*0398*/ 	.word	0x00048020
        /*039c*/ 	.short	0x010a
        /*039e*/ 	.byte	0x3f
	.zero		1


	//----- nvinfo : EIATTR_NUM_MBARRIERS
	.align		4
.L_36:
        /*03a0*/ 	.byte	0x03, 0x38
        /*03a2*/ 	.short	0x0012


	//----- nvinfo : EIATTR_EXIT_INSTR_OFFSETS
	.align		4
        /*03a4*/ 	.byte	0x04, 0x1c
        /*03a6*/ 	.short	(.L_38 - .L_37)


	//   ....[0]....
.L_37:
        /*03a8*/ 	.word	0x0000b1e0


	//----- nvinfo : EIATTR_MAX_THREADS
	.align		4
.L_38:
        /*03ac*/ 	.byte	0x04, 0x05
        /*03ae*/ 	.short	(.L_40 - .L_39)
.L_39:
        /*03b0*/ 	.word	0x00000080
        /*03b4*/ 	.word	0x00000001
        /*03b8*/ 	.word	0x00000001


	//----- nvinfo : EIATTR_CRS_STACK_SIZE
	.align		4
.L_40:
        /*03bc*/ 	.byte	0x04, 0x1e
        /*03be*/ 	.short	(.L_42 - .L_41)
.L_41:
        /*03c0*/ 	.word	0x00000000


	//----- nvinfo : EIATTR_CBANK_PARAM_SIZE
	.align		4
.L_42:
        /*03c4*/ 	.byte	0x03, 0x19
        /*03c6*/ 	.short	0x0870


	//----- nvinfo : EIATTR_PARAM_CBANK
	.align		4
        /*03c8*/ 	.byte	0x04, 0x0a
        /*03ca*/ 	.short	(.L_44 - .L_43)
	.align		4
.L_43:
        /*03cc*/ 	.word	index@(.nv.constant0._ZN7cutlass13device_kernelINS_4fmha6kernel13FmhaKernelTmaINS1_10collective15FmhaMainloopTmaINS_6half_tEfN4cute5tupleIJNS7_1CILi64EEENS9_ILi128EEENS9_ILi256EEEEEENS4_13DefaultFusionEJEEENS4_15FmhaFwdEpilogueIS6_fNS8_IJSA_SC_SB_EEEEEJEEEEEvNT_6ParamsE)
        /*03d0*/ 	.short	0x0210
        /*03d2*/ 	.short	0x0870


	//----- nvinfo : EIATTR_SW_WAR
	.align		4
.L_44:
        /*03d4*/ 	.byte	0x04, 0x36
        /*03d6*/ 	.short	(.L_46 - .L_45)
.L_45:
        /*03d8*/ 	.word	0x00000008
.L_46:


//--------------------- .nv.callgraph             --------------------------
	.section	.nv.callgraph,"",@"SHT_CUDA_CALLGRAPH"
	.align	4
	.sectionentsize	8
	.align		4
        /*0000*/ 	.word	0x00000000
	.align		4
        /*0004*/ 	.word	0xffffffff
	.align		4
        /*0008*/ 	.word	index@(_ZN7cutlass13device_kernelINS_4fmha6kernel13FmhaKernelTmaINS1_10collective15FmhaMainloopTmaINS_6half_tEfN4cute5tupleIJNS7_1CILi64EEENS9_ILi128EEENS9_ILi256EEEEEENS4_13DefaultFusionEJEEENS4_15FmhaFwdEpilogueIS6_fNS8_IJSA_SC_SB_EEEEEJEEEEEvNT_6ParamsE)
	.align		4
        /*000c*/ 	.word	index@(__assertfail)
	.align		4
        /*0010*/ 	.word	0x00000000
	.align		4
        /*0014*/ 	.word	0xfffffffe
	.align		4
        /*0018*/ 	.word	0x00000000
	.align		4
        /*001c*/ 	.word	0xfffffffd
	.align		4
        /*0020*/ 	.word	0x00000000
	.align		4
        /*0024*/ 	.word	0xfffffffc


//--------------------- .nv.constant4             --------------------------
	.section	.nv.constant4,"a",@progbits
	.align	8
	.align		8
.nv.constant4:
        /*0000*/ 	.dword	__assertfail
	.align		8
        /*0008*/ 	.dword	__unnamed_1
	.align		8
        /*0010*/ 	.dword	__unnamed_2
	.align		8
        /*0018*/ 	.dword	_ZN39_INTERNAL_8081378e_4_k_cu_7095b346_27904cuda3std3__45__cpo5beginE
	.align		8
        /*0020*/ 	.dword	_ZN39_INTERNAL_8081378e_4_k_cu_7095b346_27904cuda3std3__45__cpo3endE
	.align		8
        /*0028*/ 	.dword	_ZN39_INTERNAL_8081378e_4_k_cu_7095b346_27904cuda3std3__45__cpo6cbeginE
	.align		8
        /*0030*/ 	.dword	_ZN39_INTERNAL_8081378e_4_k_cu_7095b346_27904cuda3std3__45__cpo4cendE
	.align		8
        /*0038*/ 	.dword	_ZN39_INTERNAL_8081378e_4_k_cu_7095b346_27904cuda3std3__441_GLOBAL__N__8081378e_4_k_cu_7095b346_27906ignoreE
	.align		8
        /*0040*/ 	.dword	_ZN39_INTERNAL_8081378e_4_k_cu_7095b346_27904cuda3std3__419piecewise_constructE
	.align		8
        /*0048*/ 	.dword	_ZN39_INTERNAL_8081378e_4_k_cu_7095b346_27904cuda3std3__48in_placeE
	.align		8
        /*0050*/ 	.dword	_ZN39_INTERNAL_8081378e_4_k_cu_7095b346_27904cuda3std6ranges3__45__cpo4swapE
	.align		8
        /*0058*/ 	.dword	_ZN39_INTERNAL_8081378e_4_k_cu_7095b346_27904cuda3std6ranges3__45__cpo9iter_moveE
	.align		8
        /*0060*/ 	.dword	_ZN39_INTERNAL_8081378e_4_k_cu_7095b346_27904cute7productE
	.align		8
        /*0068*/ 	.dword	_ZN39_INTERNAL_8081378e_4_k_cu_7095b346_27904cute1_E
	.align		8
        /*0070*/ 	.dword	$str$23
	.align		8
        /*0078*/ 	.dword	$str$24


//--------------------- .text._ZN7cutlass13device_kernelINS_4fmha6kernel13FmhaKernelTmaINS1_10collective15FmhaMainloopTmaINS_6half_tEfN4cute5tupleIJNS7_1CILi64EEENS9_ILi128EEENS9_ILi256EEEEEENS4_13DefaultFusionEJEEENS4_15FmhaFwdEpilogueIS6_fNS8_IJSA_SC_SB_EEEEEJEEEEEvNT_6ParamsE --------------------------
	.section	.text._ZN7cutlass13device_kernelINS_4fmha6kernel13FmhaKernelTmaINS1_10collective15FmhaMainloopTmaINS_6half_tEfN4cute5tupleIJNS7_1CILi64EEENS9_ILi128EEENS9_ILi256EEEEEENS4_13DefaultFusionEJEEENS4_15FmhaFwdEpilogueIS6_fNS8_IJSA_SC_SB_EEEEEJEEEEEvNT_6ParamsE,"ax",@progbits
	.align	128
.text._ZN7cutlass13device_kernelINS_4fmha6kernel13FmhaKernelTmaINS1_10collective15FmhaMainloopTmaINS_6half_tEfN4cute5tupleIJNS7_1CILi64EEENS9_ILi128EEENS9_ILi256EEEEEENS4_13DefaultFusionEJEEENS4_15FmhaFwdEpilogueIS6_fNS8_IJSA_SC_SB_EEEEEJEEEEEvNT_6ParamsE:
        .type           _ZN7cutlass13device_kernelINS_4fmha6kernel13FmhaKernelTmaINS1_10collective15FmhaMainloopTmaINS_6half_tEfN4cute5tupleIJNS7_1CILi64EEENS9_ILi128EEENS9_ILi256EEEEEENS4_13DefaultFusionEJEEENS4_15FmhaFwdEpilogueIS6_fNS8_IJSA_SC_SB_EEEEEJEEEEEvNT_6ParamsE,@function
        .size           _ZN7cutlass13device_kernelINS_4fmha6kernel13FmhaKernelTmaINS1_10collective15FmhaMainloopTmaINS_6half_tEfN4cute5tupleIJNS7_1CILi64EEENS9_ILi128EEENS9_ILi256EEEEEENS4_13DefaultFusionEJEEENS4_15FmhaFwdEpilogueIS6_fNS8_IJSA_SC_SB_EEEEEJEEEEEvNT_6ParamsE,(.L_x_88 - _ZN7cutlass13device_kernelINS_4fmha6kernel13FmhaKernelTmaINS1_10collective15FmhaMainloopTmaINS_6half_tEfN4cute5tupleIJNS7_1CILi64EEENS9_ILi128EEENS9_ILi256EEEEEENS4_13DefaultFusionEJEEENS4_15FmhaFwdEpilogueIS6_fNS8_IJSA_SC_SB_EEEEEJEEEEEvNT_6ParamsE)
        .other          _ZN7cutlass13device_kernelINS_4fmha6kernel13FmhaKernelTmaINS1_10collective15FmhaMainloopTmaINS_6half_tEfN4cute5tupleIJNS7_1CILi64EEENS9_ILi128EEENS9_ILi256EEEEEENS4_13DefaultFusionEJEEENS4_15FmhaFwdEpilogueIS6_fNS8_IJSA_SC_SB_EEEEEJEEEEEvNT_6ParamsE,@"STO_CUDA_ENTRY STV_DEFAULT"
_ZN7cutlass13device_kernelINS_4fmha6kernel13FmhaKernelTmaINS1_10collective15FmhaMainloopTmaINS_6half_tEfN4cute5tupleIJNS7_1CILi64EEENS9_ILi128EEENS9_ILi256EEEEEENS4_13DefaultFusionEJEEENS4_15FmhaFwdEpilogueIS6_fNS8_IJSA_SC_SB_EEEEEJEEEEEvNT_6ParamsE:
[----:B------:R-:W1:Y:S01]  /*0000*/  LDC R1, c[0x0][0x28] ;  /* 0x00000a00ff017b82 */ /* 0x000e620000000800 */
[----:B------:R-:W2:Y:S01]  /*0010*/  S2R R16, SR_TID.X ;  /* 0x0000000000107919 */ /* 0x000ea20000002100 */
[----:B------:R-:W-:Y:S01]  /*0020*/  ELECT P0, URZ, PT ;  /* 0x00000000003f782f */ /* 0x000fe20003800000 */
[----:B------:R-:W-:Y:S01]  /*0030*/  BSSY B0, `(.L_x_0) ;  /* 0x0000010000007945 */ /* 0x000fe20003800000 */
[----:B--2---:R-:W-:-:S05]  /*0040*/  SHF.R.U32.HI R9, RZ, 0x5, R16 ;  /* 0x00000005ff097819 */ /* 0x004fca0000011610 */
[----:B------:R-:W2:Y:S02]  /*0050*/  SHFL.IDX PT, R0, R9, RZ, 0x1f ;  /* 0x00001fff09007589 */ /* 0x000ea400000e0000 */
[----:B--2---:R-:W-:-:S13]  /*0060*/  ISETP.NE.OR P0, PT, R0, RZ, !P0 ;  /* 0x000000ff0000720c */ /* 0x004fda0004705670 */
[----:B-1----:R-:W-:Y:S05]  /*0070*/  @P0 BRA `(.L_x_1) ;  /* 0x00000000002c0947 */ /* 0x002fea0003800000 */
[----:B------:R-:W-:Y:S02]  /*0080*/  ULDC.64 UR4, c[0x0][0x198] ;  /* 0x0000660000047ab9 */ /* 0x000fe40000000a00 */
[----:B------:R-:W-:Y:S02]  /*0090*/  UIADD3 UR6, UP0, UR4, 0xf0, URZ ;  /* 0x000000f004067890 */ /* 0x000fe4000ff1e03f */
[----:B------:R-:W-:Y:S02]  /*00a0*/  UIADD3 UR8, UP1, UR4, 0x1f0, URZ ;  /* 0x000001f004087890 */ /* 0x000fe4000ff3e03f */
[----:B------:R-:W-:Y:S02]  /*00b0*/  UIADD3 UR4, UP2, UR4, 0x2f0, URZ ;  /* 0x000002f004047890 */ /* 0x000fe4000ff5e03f */
[----:B------:R-:W-:Y:S02]  /*00c0*/  UIADD3.X UR7, URZ, UR5, URZ, UP0, !UPT ;  /* 0x000000053f077290 */ /* 0x000fe400087fe43f */
[----:B------:R-:W-:-:S02]  /*00d0*/  UIADD3.X UR9, URZ, UR5, URZ, UP1, !UPT ;  /* 0x000000053f097290 */ /* 0x000fc40008ffe43f */
[----:B------:R-:W-:-:S05]  /*00e0*/  UIADD3.X UR5, URZ, UR5, URZ, UP2, !UPT ;  /* 0x000000053f057290 */ /* 0x000fca00097fe43f */
[----:B------:R1:W-:Y:S02]  /*00f0*/  UTMACCTL.PF [UR6] ;  /* 0x00000000060079b9 */ /* 0x0003e40008040000 */
[----:B------:R1:W-:Y:S02]  /*0100*/  UTMACCTL.PF [UR8] ;  /* 0x00000000080079b9 */ /* 0x0003e40008040000 */
[----:B------:R1:W-:Y:S02]  /*0110*/  UTMACCTL.PF [UR4] ;  /* 0x00000000040079b9 */ /* 0x0003e40008040000 */
[----:B-1----:R-:W-:Y:S01]  /*0120*/  NOP ;  /* 0x0000000000007918 */ /* 0x002fe20000000000 */
.L_x_1:
[----:B------:R-:W-:Y:S05]  /*0130*/  BSYNC B0 ;  /* 0x0000000000007941 */ /* 0x000fea0003800000 */
.L_x_0:
[----:B------:R-:W1:Y:S02]  /*0140*/  SHFL.IDX PT, R0, R9, RZ, 0x1f ;  /* 0x00001fff09007589 */ /* 0x000e6400000e0000 */
[----:B-1----:R-:W-:-:S13]  /*0150*/  ISETP.NE.AND P0, PT, R0, RZ, PT ;  /* 0x000000ff0000720c */ /* 0x002fda0003f05270 */
[----:B------:R-:W-:Y:S05]  /*0160*/  @P0 BRA `(.L_x_2) ;  /* 0x0000000000400947 */ /* 0x000fea0003800000 */
[----:B------:R-:W1:Y:S01]  /*0170*/  S2UR UR8, SR_CgaCtaId ;  /* 0x00000000000879c3 */ /* 0x000e620000008800 */
[----:B------:R-:W-:Y:S01]  /*0180*/  UMOV UR4, 0x400 ;  /* 0x0000040000047882 */ /* 0x000fe20000000000 */
[----:B------:R-:W-:Y:S01]  /*0190*/  UMOV UR5, 0x1 ;  /* 0x0000000100057882 */ /* 0x000fe20000000000 */
[----:B------:R-:W-:Y:S01]  /*01a0*/  UMOV UR6, 0x80 ;  /* 0x0000008000067882 */ /* 0x000fe20000000000 */
[----:B------:R-:W-:Y:S01]  /*01b0*/  ELECT P0, URZ, PT ;  /* 0x00000000003f782f */ /* 0x000fe20003800000 */
[----:B------:R-:W-:-:S04]  /*01c0*/  UIADD3 UR6, -UR6, 0x100000, URZ ;  /* 0x0010000006067890 */ /* 0x000fc8000fffe13f */
[----:B------:R-:W-:Y:S02]  /*01d0*/  USHF.L.U32 UR7, UR6, 0xb, URZ ;  /* 0x0000000b06077899 */ /* 0x000fe4000800063f */
[----:B------:R-:W-:Y:S02]  /*01e0*/  USHF.L.U32 UR6, UR6, 0x1, URZ ;  /* 0x0000000106067899 */ /* 0x000fe4000800063f */
[----:B-1----:R-:W-:Y:S02]  /*01f0*/  ULEA UR8, UR8, UR4, 0x18 ;  /* 0x0000000408087291 */ /* 0x002fe4000f8ec03f */
[----:B------:R-:W-:-:S04]  /*0200*/  UIADD3 UR4, -UR5, 0x100000, URZ ;  /* 0x0010000005047890 */ /* 0x000fc8000fffe13f */
[----:B------:R-:W-:Y:S02]  /*0210*/  USHF.L.U32 UR5, UR4, 0xb, URZ ;  /* 0x0000000b04057899 */ /* 0x000fe4000800063f */
[----:B------:R-:W-:Y:S01]  /*0220*/  USHF.L.U32 UR4, UR4, 0x1, URZ ;  /* 0x0000000104047899 */ /* 0x000fe2000800063f */
[----:B------:R-:W1:Y:S11]  /*0230*/  FENCE.VIEW.ASYNC.S ;  /* 0x00000000000073c6 */ /* 0x000e760000000000 */
[----:B-1----:R1:W2:Y:S01]  /*0240*/  SYNCS.EXCH.64 URZ, [UR8+0x48040], UR4 ;  /* 0x04804004083f75b2 */ /* 0x0022a20008000100 */
[----:B------:R1:W3:Y:S01]  /*0250*/  SYNCS.EXCH.64 URZ, [UR8+0x48048], UR6 ;  /* 0x04804806083f75b2 */ /* 0x0002e20008000100 */
[----:B------:R-:W-:Y:S01]  /*0260*/  NOP ;  /* 0x0000000000007918 */ /* 0x000fe20000000000 */
.L_x_2:
[----:B------:R-:W4:Y:S01]  /*0270*/  SHFL.IDX PT, R0, R9, RZ, 0x1f ;  /* 0x00001fff09007589 */ /* 0x000f2200000e0000 */
[----:B------:R-:W-:Y:S01]  /*0280*/  NOP ;  /* 0x0000000000007918 */ /* 0x000fe20000000000 */
[----:B----4-:R-:W-:-:S13]  /*0290*/  ISETP.NE.AND P0, PT, R0, RZ, PT ;  /* 0x000000ff0000720c */ /* 0x010fda0003f05270 */
[----:B------:R-:W-:Y:S05]  /*02a0*/  @P0 BRA `(.L_x_3) ;  /* 0x0000000000580947 */ /* 0x000fea0003800000 */
[----:B-1----:R-:W1:Y:S01]  /*02b0*/  S2UR UR5, SR_CgaCtaId ;  /* 0x00000000000579c3 */ /* 0x002e620000008800 */
[----:B------:R-:W-:Y:S01]  /*02c0*/  UMOV UR4, 0x400 ;  /* 0x0000040000047882 */ /* 0x000fe20000000000 */
[----:B------:R-:W-:Y:S01]  /*02d0*/  UMOV UR6, 0x1 ;  /* 0x0000000100067882 */ /* 0x000fe20000000000 */
[----:B------:R-:W-:Y:S01]  /*02e0*/  UMOV UR7, 0x80 ;  /* 0x0000008000077882 */ /* 0x000fe20000000000 */
[----:B------:R-:W-:Y:S01]  /*02f0*/  ELECT P0, URZ, PT ;  /* 0x00000000003f782f */ /* 0x000fe20003800000 */
[----:B-1----:R-:W-:Y:S02]  /*0300*/  ULEA UR8, UR5, UR4, 0x18 ;  /* 0x0000000405087291 */ /* 0x002fe4000f8ec03f */
[----:B------:R-:W-:-:S04]  /*0310*/  UIADD3 UR4, -UR6, 0x100000, URZ ;  /* 0x0010000006047890 */ /* 0x000fc8000fffe13f */
[----:B------:R-:W-:Y:S02]  /*0320*/  USHF.L.U32 UR5, UR4, 0xb, URZ ;  /* 0x0000000b04057899 */ /* 0x000fe4000800063f */
[----:B------:R-:W-:Y:S02]  /*0330*/  USHF.L.U32 UR4, UR4, 0x1, URZ ;  /* 0x0000000104047899 */ /* 0x000fe4000800063f */
[----:B------:R-:W-:-:S04]  /*0340*/  UIADD3 UR6, -UR7, 0x100000, URZ ;  /* 0x0010000007067890 */ /* 0x000fc8000fffe13f */
[----:B------:R-:W-:Y:S02]  /*0350*/  USHF.L.U32 UR7, UR6, 0xb, URZ ;  /* 0x0000000b06077899 */ /* 0x000fe4000800063f */
[----:B------:R-:W-:Y:S01]  /*0360*/  USHF.L.U32 UR6, UR6, 0x1, URZ ;  /* 0x0000000106067899 */ /* 0x000fe2000800063f */
[----:B------:R-:W1:Y:S03]  /*0370*/  FENCE.VIEW.ASYNC.S ;  /* 0x00000000000073c6 */ /* 0x000e660000000000 */
[----:B-1----:R4:W1:Y:S08]  /*0380*/  SYNCS.EXCH.64 URZ, [UR8+0x48000], UR4 ;  /* 0x04800004083f75b2 */ /* 0x0028700008000100 */
[----:B------:R4:W1:Y:S01]  /*0390*/  SYNCS.EXCH.64 URZ, [UR8+0x48020], UR6 ;  /* 0x04802006083f75b2 */ /* 0x0008620008000100 */
[----:B------:R4:W1:Y:S01]  /*03a0*/  SYNCS.EXCH.64 URZ, [UR8+0x48008], UR4 ;  /* 0x04800804083f75b2 */ /* 0x0008620008000100 */
[----:B------:R4:W1:Y:S01]  /*03b0*/  SYNCS.EXCH.64 URZ, [UR8+0x48028], UR6 ;  /* 0x04802806083f75b2 */ /* 0x0008620008000100 */
[----:B------:R4:W1:Y:S01]  /*03c0*/  SYNCS.EXCH.64 URZ, [UR8+0x48010], UR4 ;  /* 0x04801004083f75b2 */ /* 0x0008620008000100 */
[----:B------:R4:W1:Y:S01]  /*03d0*/  SYNCS.EXCH.64 URZ, [UR8+0x48030], UR6 ;  /* 0x04803006083f75b2 */ /* 0x0008620008000100 */
[----:B------:R4:W1:Y:S01]  /*03e0*/  SYNCS.EXCH.64 URZ, [UR8+0x48018], UR4 ;  /* 0x04801804083f75b2 */ /* 0x0008620008000100 */
[----:B------:R4:W1:Y:S02]  /*03f0*/  SYNCS.EXCH.64 URZ, [UR8+0x48038], UR6 ;  /* 0x04803806083f75b2 */ /* 0x0008640008000100 */
[----:B----4-:R-:W-:Y:S01]  /*0400*/  NOP ;  /* 0x0000000000007918 */ /* 0x010fe20000000000 */
.L_x_3:
        /* <DEDUP_REMOVED lines=26> */
.L_x_4:
[----:B------:R-:W4:Y:S01]  /*05b0*/  SHFL.IDX PT, R9, R9, RZ, 0x1f ;  /* 0x00001fff09097589 */ /* 0x000f2200000e0000 */
[----:B------:R-:W-:Y:S01]  /*05c0*/  ELECT P0, URZ, PT ;  /* 0x00000000003f782f */ /* 0x000fe20003800000 */
[----:B------:R-:W-:Y:S01]  /*05d0*/  NOP ;  /* 0x0000000000007918 */ /* 0x000fe20000000000 */
[----:B------:R-:W4:Y:S01]  /*05e0*/  S2UR UR36, SR_CTAID.Y ;  /* 0x00000000002479c3 */ /* 0x000f220000002600 */
[----:B------:R-:W-:Y:S01]  /*05f0*/  BSSY B0, `(.L_x_5) ;  /* 0x0000036000007945 */ /* 0x000fe20003800000 */
[----:B------:R-:W-:Y:S02]  /*0600*/  MOV R8, RZ ;  /* 0x000000ff00087202 */ /* 0x000fe40000000f00 */
[----:B------:R-:W-:-:S04]  /*0610*/  LOP3.LUT R17, R16, 0x7f, RZ, 0xc0, !PT ;  /* 0x0000007f10117812 */ /* 0x000fc800078ec0ff */
[----:B------:R-:W4:Y:S08]  /*0620*/  S2UR UR37, SR_CTAID.Z ;  /* 0x00000000002579c3 */ /* 0x000f300000002700 */
[----:B-123--:R-:W-:Y:S01]  /*0630*/  BAR.SYNC.DEFER_BLOCKING 0x0 ;  /* 0x0000000000007b1d */ /* 0x00efe20000010000 */
[----:B----4-:R-:W-:-:S13]  /*0640*/  ISETP.EQ.AND P1, PT, R9, RZ, P0 ;  /* 0x000000ff0900720c */ /* 0x010fda0000722270 */
[----:B------:R-:W-:Y:S05]  /*0650*/  @!P1 BRA `(.L_x_6) ;  /* 0x0000000000bc9947 */ /* 0x000fea0003800000 */
[----:B------:R-:W1:Y:S01]  /*0660*/  S2R R3, SR_CgaCtaId ;  /* 0x0000000000037919 */ /* 0x000e620000008800 */
[----:B------:R-:W-:Y:S02]  /*0670*/  MOV R0, 0x400 ;  /* 0x0000040000007802 */ /* 0x000fe40000000f00 */
[----:B------:R-:W-:Y:S02]  /*0680*/  MOV R2, 0x1 ;  /* 0x0000000100027802 */ /* 0x000fe40000000f00 */
[----:B------:R-:W-:Y:S02]  /*0690*/  ISETP.NE.AND P3, PT, R17, RZ, PT ;  /* 0x000000ff1100720c */ /* 0x000fe40003f65270 */
[----:B-1----:R-:W-:Y:S02]  /*06a0*/  LEA R3, R3, R0, 0x18 ;  /* 0x0000000003037211 */ /* 0x002fe400078ec0ff */
[----:B------:R-:W-:-:S04]  /*06b0*/  SHF.L.U32 R0, R2, 0x1f, RZ ;  /* 0x0000001f02007819 */ /* 0x000fc800000006ff */
[----:B------:R-:W1:Y:S02]  /*06c0*/  SYNCS.PHASECHK.TRANS64.TRYWAIT P2, [R3+URZ+0x48048], R0 ;  /* 0x04804800030075a7 */ /* 0x000e64000804017f */
[----:B-1----:R-:W-:Y:S05]  /*06d0*/  @!P2 BRA `(.L_x_7) ;  /* 0x000000a800c4a947 */ /* 0x002fea0003800000 */
.L_x_71:
[----:B------:R-:W-:Y:S05]  /*06e0*/  @P3 BRA `(.L_x_8) ;  /* 0x0000000000143947 */ /* 0x000fea0003800000 */
[----:B------:R-:W-:Y:S02]  /*06f0*/  LOP3.LUT P2, RZ, R16, 0x1f, RZ, 0xc0, !PT ;  /* 0x0000001f10ff7812 */ /* 0x000fe4000784c0ff */
[----:B-1----:R-:W-:-:S04]  /*0700*/  MOV R0, 0x8000 ;  /* 0x0000800000007802 */ /* 0x002fc80000000f00 */
[----:B------:R2:W-:Y:S07]  /*0710*/  SYNCS.ARRIVE.TRANS64 RZ, [R3+URZ+0x48040], R0 ;  /* 0x0480400003ff79a7 */ /* 0x0005ee000800003f */
[----:B------:R-:W-:Y:S05]  /*0720*/  @!P2 BRA `(.L_x_8) ;  /* 0x000000000004a947 */ /* 0x000fea0003800000 */
[----:B------:R-:W-:Y:S01]  /*0730*/  BPT.TRAP 0x1 ;  /* 0x000000040000795c */ /* 0x000fe20000300000 */
.L_x_8:
[----:B------:R-:W3:Y:S01]  /*0740*/  S2UR UR11, SR_CTAID.X ;  /* 0x00000000000b79c3 */ /* 0x000ee20000002500 */
[----:B------:R-:W-:Y:S01]  /*0750*/  R2UR UR8, R3 ;  /* 0x00000000030872ca */ /* 0x000fe200000e0000 */
[----:B------:R-:W-:Y:S01]  /*0760*/  ULDC.64 UR4, c[0x0][0x198] ;  /* 0x0000660000047ab9 */ /* 0x000fe20000000a00 */
[----:B------:R-:W-:Y:S01]  /*0770*/  UMOV UR6, 0x0 ;  /* 0x0000000000067882 */ /* 0x000fe20000000000 */
[----:B------:R-:W-:Y:S01]  /*0780*/  UIADD3 UR4, UP0, UR4, 0xf0, URZ ;  /* 0x000000f004047890 */ /* 0x000fe2000ff1e03f */
[----:B------:R-:W-:Y:S01]  /*0790*/  UMOV UR7, 0x10000000 ;  /* 0x1000000000077882 */ /* 0x000fe20000000000 */
[----:B------:R-:W-:Y:S02]  /*07a0*/  UMOV UR10, URZ ;  /* 0x0000003f000a7c82 */ /* 0x000fe40008000000 */
[----:B------:R-:W-:Y:S01]  /*07b0*/  UIADD3.X UR5, URZ, UR5, URZ, UP0, !UPT ;  /* 0x000000053f057290 */ /* 0x000fe200087fe43f */
[----:B------:R-:W-:Y:S01]  /*07c0*/  UMOV UR12, UR36 ;  /* 0x00000024000c7c82 */ /* 0x000fe20008000000 */
[----:B------:R-:W-:Y:S01]  /*07d0*/  UMOV UR13, UR37 ;  /* 0x00000025000d7c82 */ /* 0x000fe20008000000 */
[----:B------:R-:W-:Y:S01]  /*07e0*/  UMOV UR26, 0x40 ;  /* 0x00000040001a7882 */ /* 0x000fe20000000000 */
[----:B------:R-:W-:-:S02]  /*07f0*/  UMOV UR28, UR36 ;  /* 0x00000024001c7c82 */ /* 0x000fc40008000000 */
[----:B------:R-:W-:Y:S02]  /*0800*/  UIADD3 UR9, UR8, 0x48040, URZ ;  /* 0x0004804008097890 */ /* 0x000fe4000fffe03f */
[----:B------:R-:W-:Y:S02]  /*0810*/  UIADD3 UR24, UR8, 0x2000, URZ ;  /* 0x0000200008187890 */ /* 0x000fe4000fffe03f */
[----:B------:R-:W-:Y:S02]  /*0820*/  UIADD3 UR16, UR8, 0x4000, URZ ;  /* 0x0000400008107890 */ /* 0x000fe4000fffe03f */
[----:B------:R-:W-:Y:S01]  /*0830*/  UIADD3 UR32, UR8, 0x6000, URZ ;  /* 0x0000600008207890 */ /* 0x000fe2000fffe03f */
[----:B------:R-:W-:Y:S01]  /*0840*/  UMOV UR29, UR37 ;  /* 0x00000025001d7c82 */ /* 0x000fe20008000000 */
[----:B------:R-:W-:Y:S01]  /*0850*/  UMOV UR25, UR9 ;  /* 0x0000000900197c82 */ /* 0x000fe20008000000 */
[----:B---3--:R-:W-:Y:S01]  /*0860*/  USHF.L.U32 UR11, UR11, 0x6, URZ ;  /* 0x000000060b0b7899 */ /* 0x008fe2000800063f */
[----:B------:R-:W-:Y:S01]  /*0870*/  UMOV UR18, 0x80 ;  /* 0x0000008000127882 */ /* 0x000fe20000000000 */
[----:B------:R-:W-:Y:S01]  /*0880*/  UMOV UR20, UR36 ;  /* 0x0000002400147c82 */ /* 0x000fe20008000000 */
[----:B------:R-:W-:Y:S01]  /*0890*/  UMOV UR21, UR37 ;  /* 0x0000002500157c82 */ /* 0x000fe20008000000 */
[----:B------:R-:W-:Y:S01]  /*08a0*/  UMOV UR17, UR9 ;  /* 0x0000000900117c82 */ /* 0x000fe20008000000 */
[----:B------:R-:W-:-:S02]  /*08b0*/  UMOV UR34, 0xc0 ;  /* 0x000000c000227882 */ /* 0x000fc40000000000 */
[----:B------:R-:W-:Y:S01]  /*08c0*/  UMOV UR27, UR11 ;  /* 0x0000000b001b7c82 */ /* 0x000fe20008000000 */
[----:B------:R-:W-:Y:S01]  /*08d0*/  UMOV UR19, UR11 ;  /* 0x0000000b00137c82 */ /* 0x000fe20008000000 */
[----:B------:R3:W-:Y:S01]  /*08e0*/  UTMALDG.4D [UR8], [UR4], desc[UR6] ;  /* 0x00000608040075b4 */ /* 0x0007e20008019000 */
[----:B------:R-:W-:Y:S01]  /*08f0*/  UMOV UR33, UR9 ;  /* 0x0000000900217c82 */ /* 0x000fe20008000000 */
[----:B------:R-:W-:Y:S01]  /*0900*/  UMOV UR35, UR11 ;  /* 0x0000000b00237c82 */ /* 0x000fe20008000000 */
[----:B------:R3:W-:Y:S01]  /*0910*/  UTMALDG.4D [UR24], [UR4], desc[UR6] ;  /* 0x00000618040075b4 */ /* 0x0007e20008019000 */
[----:B------:R3:W-:Y:S01]  /*0920*/  UTMALDG.4D [UR16], [UR4], desc[UR6] ;  /* 0x00000610040075b4 */ /* 0x0007e20008019000 */
[----:B------:R3:W-:Y:S02]  /*0930*/  UTMALDG.4D [UR32], [UR4], desc[UR6] ;  /* 0x00000620040075b4 */ /* 0x0007e40008019000 */
[----:B---3--:R-:W-:Y:S01]  /*0940*/  NOP ;  /* 0x0000000000007918 */ /* 0x008fe20000000000 */
.L_x_6:
[----:B------:R-:W-:Y:S05]  /*0950*/  BSYNC B0 ;  /* 0x0000000000007941 */ /* 0x000fea0003800000 */
.L_x_5:
[----:B------:R-:W1:Y:S01]  /*0960*/  LDC R18, c[0x0][0x28c] ;  /* 0x0000a300ff127b82 */ /* 0x000e620000000800 */
[----:B------:R-:W-:Y:S01]  /*0970*/  BSSY B0, `(.L_x_9) ;  /* 0x00000e4000007945 */ /* 0x000fe20003800000 */
[----:B------:R-:W-:Y:S02]  /*0980*/  MOV R6, 0x1 ;  /* 0x0000000100067802 */ /* 0x000fe40000000f00 */
[----:B------:R-:W-:Y:S02]  /*0990*/  MOV R5, RZ ;  /* 0x000000ff00057202 */ /* 0x000fe40000000f00 */
[----:B-12---:R-:W-:-:S04]  /*09a0*/  IADD3 R0, R18, 0x7f, RZ ;  /* 0x0000007f12007810 */ /* 0x006fc80007ffe0ff */
[----:B------:R-:W-:-:S04]  /*09b0*/  SHF.R.S32.HI R3, RZ, 0x1f, R0 ;  /* 0x0000001fff037819 */ /* 0x000fc80000011400 */
[----:B------:R-:W-:-:S04]  /*09c0*/  LEA.HI R3, R3, R0, RZ, 0x7 ;  /* 0x0000000003037211 */ /* 0x000fc800078f38ff */
[----:B------:R-:W-:-:S04]  /*09d0*/  SHF.R.S32.HI R20, RZ, 0x7, R3 ;  /* 0x00000007ff147819 */ /* 0x000fc80000011403 */
[----:B------:R-:W-:Y:S01]  /*09e0*/  SHF.L.U32 R7, R20, 0x1, RZ ;  /* 0x0000000114077819 */ /* 0x000fe200000006ff */
[----:B------:R-:W-:Y:S06]  /*09f0*/  @!P1 BRA `(.L_x_10) ;  /* 0x0000000c006c9947 */ /* 0x000fec0003800000 */
[----:B------:R-:W-:Y:S02]  /*0a00*/  ISETP.GE.AND P1, PT, R18, 0x1, PT ;  /* 0x000000011200780c */ /* 0x000fe40003f26270 */
[----:B------:R-:W-:Y:S02]  /*0a10*/  LOP3.LUT R4, R16, 0x1f, RZ, 0xc0, !PT ;  /* 0x0000001f10047812 */ /* 0x000fe400078ec0ff */
[----:B------:R-:W-:Y:S02]  /*0a20*/  MOV R8, RZ ;  /* 0x000000ff00087202 */ /* 0x000fe40000000f00 */
[----:B------:R-:W-:-:S07]  /*0a30*/  MOV R5, RZ ;  /* 0x000000ff00057202 */ /* 0x000fce0000000f00 */
        /* <DEDUP_REMOVED lines=9> */
.L_x_72:
[----:B------:R-:W-:Y:S01]  /*0ad0*/  MOV R5, 0x1 ;  /* 0x0000000100057802 */ /* 0x000fe20000000f00 */
[----:B------:R-:W-:Y:S06]  /*0ae0*/  @P2 BRA `(.L_x_13) ;  /* 0x0000000000142947 */ /* 0x000fec0003800000 */
[----:B------:R-:W-:Y:S02]  /*0af0*/  ISETP.NE.AND P1, PT, R4, RZ, PT ;  /* 0x000000ff0400720c */ /* 0x000fe40003f25270 */
[----:B-1----:R-:W-:-:S04]  /*0b00*/  MOV R0, 0x10000 ;  /* 0x0001000000007802 */ /* 0x002fc80000000f00 */
[----:B------:R2:W-:Y:S07]  /*0b10*/  SYNCS.ARRIVE.TRANS64 RZ, [R3+URZ+0x48000], R0 ;  /* 0x0480000003ff79a7 */ /* 0x0005ee000800003f */
[----:B------:R-:W-:Y:S05]  /*0b20*/  @!P1 BRA `(.L_x_13) ;  /* 0x0000000000049947 */ /* 0x000fea0003800000 */
[----:B------:R-:W-:Y:S01]  /*0b30*/  BPT.TRAP 0x1 ;  /* 0x000000040000795c */ /* 0x000fe20000300000 */
.L_x_13:
[----:B------:R-:W3:Y:S01]  /*0b40*/  S2R R11, SR_CgaCtaId ;  /* 0x00000000000b7919 */ /* 0x000ee20000008800 */
[----:B------:R-:W-:Y:S01]  /*0b50*/  R2UR UR32, R3 ;  /* 0x00000000032072ca */ /* 0x000fe200000e0000 */
[----:B------:R-:W-:Y:S01]  /*0b60*/  ULDC.64 UR4, c[0x0][0x198] ;  /* 0x0000660000047ab9 */ /* 0x000fe20000000a00 */
[----:B-12---:R-:W-:Y:S01]  /*0b70*/  MOV R0, 0x400 ;  /* 0x0000040000007802 */ /* 0x006fe20000000f00 */
[----:B------:R-:W-:Y:S01]  /*0b80*/  UIADD3 UR4, UP0, UR4, 0x1f0, URZ ;  /* 0x000001f004047890 */ /* 0x000fe2000ff1e03f */
[----:B------:R-:W-:Y:S01]  /*0b90*/  MOV R3, 0x1 ;  /* 0x0000000100037802 */ /* 0x000fe20000000f00 */
[----:B------:R-:W-:Y:S01]  /*0ba0*/  UMOV UR27, URZ ;  /* 0x0000003f001b7c82 */ /* 0x000fe20008000000 */
[----:B------:R-:W-:Y:S01]  /*0bb0*/  UMOV UR6, 0x0 ;  /* 0x0000000000067882 */ /* 0x000fe20000000000 */
[----:B------:R-:W-:Y:S01]  /*0bc0*/  UIADD3.X UR5, URZ, UR5, URZ, UP0, !UPT ;  /* 0x000000053f057290 */ /* 0x000fe200087fe43f */
[----:B------:R-:W-:Y:S01]  /*0bd0*/  SHF.L.U32 R3, R3, 0x1f, RZ ;  /* 0x0000001f03037819 */ /* 0x000fe200000006ff */
[----:B------:R-:W-:Y:S01]  /*0be0*/  UMOV UR7, 0x10000000 ;  /* 0x1000000000077882 */ /* 0x000fe20000000000 */
[----:B------:R-:W-:Y:S01]  /*0bf0*/  UMOV UR26, URZ ;  /* 0x0000003f001a7c82 */ /* 0x000fe20008000000 */
[----:B------:R-:W-:Y:S01]  /*0c00*/  UMOV UR28, UR36 ;  /* 0x00000024001c7c82 */ /* 0x000fe20008000000 */
[----:B------:R-:W-:Y:S01]  /*0c10*/  UMOV UR29, UR37 ;  /* 0x00000025001d7c82 */ /* 0x000fe20008000000 */
[----:B------:R-:W-:Y:S01]  /*0c20*/  UIADD3 UR24, UR32, 0x8000, URZ ;  /* 0x0000800020187890 */ /* 0x000fe2000fffe03f */
[----:B------:R-:W-:Y:S01]  /*0c30*/  ISETP.NE.AND P2, PT, R17, RZ, PT ;  /* 0x000000ff1100720c */ /* 0x000fe20003f45270 */
[----:B------:R-:W-:-:S02]  /*0c40*/  UIADD3 UR25, UR32, 0x48000, URZ ;  /* 0x0004800020197890 */ /* 0x000fc4000fffe03f */
[----:B------:R-:W-:Y:S02]  /*0c50*/  UIADD3 UR16, UR32, 0xc000, URZ ;  /* 0x0000c00020107890 */ /* 0x000fe4000fffe03f */
[----:B------:R-:W-:Y:S02]  /*0c60*/  UIADD3 UR8, UR32, 0x10000, URZ ;  /* 0x0001000020087890 */ /* 0x000fe4000fffe03f */
[----:B------:R-:W-:Y:S01]  /*0c70*/  UIADD3 UR32, UR32, 0x14000, URZ ;  /* 0x0001400020207890 */ /* 0x000fe2000fffe03f */
[----:B------:R-:W-:Y:S01]  /*0c80*/  UMOV UR18, 0x40 ;  /* 0x0000004000127882 */ /* 0x000fe20000000000 */
[----:B------:R-:W-:Y:S01]  /*0c90*/  UMOV UR20, UR36 ;  /* 0x0000002400147c82 */ /* 0x000fe20008000000 */
[----:B------:R-:W-:Y:S01]  /*0ca0*/  UMOV UR21, UR37 ;  /* 0x0000002500157c82 */ /* 0x000fe20008000000 */
[----:B------:R-:W-:Y:S01]  /*0cb0*/  UMOV UR19, UR27 ;  /* 0x0000001b00137c82 */ /* 0x000fe20008000000 */
[----:B------:R-:W-:Y:S01]  /*0cc0*/  UMOV UR17, UR25 ;  /* 0x0000001900117c82 */ /* 0x000fe20008000000 */
[----:B------:R-:W-:Y:S01]  /*0cd0*/  UMOV UR10, 0x80 ;  /* 0x00000080000a7882 */ /* 0x000fe20000000000 */
[----:B------:R-:W-:Y:S01]  /*0ce0*/  UMOV UR12, UR36 ;  /* 0x00000024000c7c82 */ /* 0x000fe20008000000 */
[----:B------:R-:W-:Y:S01]  /*0cf0*/  UMOV UR13, UR37 ;  /* 0x00000025000d7c82 */ /* 0x000fe20008000000 */
[----:B---3--:R-:W-:Y:S01]  /*0d00*/  LEA R2, R11, R0, 0x18 ;  /* 0x000000000b027211 */ /* 0x008fe200078ec0ff */
[----:B------:R1:W-:Y:S01]  /*0d10*/  UTMALDG.4D [UR24], [UR4], desc[UR6] ;  /* 0x00000618040075b4 */ /* 0x0003e20008019000 */
[----:B------:R-:W-:Y:S01]  /*0d20*/  UMOV UR11, UR27 ;  /* 0x0000001b000b7c82 */ /* 0x000fe20008000000 */
[----:B------:R-:W-:Y:S01]  /*0d30*/  UMOV UR9, UR25 ;  /* 0x0000001900097c82 */ /* 0x000fe20008000000 */
[----:B------:R-:W-:Y:S01]  /*0d40*/  LEA R0, R5, R2, 0x3 ;  /* 0x0000000205007211 */ /* 0x000fe200078e18ff */
[----:B------:R-:W-:Y:S01]  /*0d50*/  UMOV UR34, 0xc0 ;  /* 0x000000c000227882 */ /* 0x000fe20000000000 */
[----:B------:R-:W-:Y:S01]  /*0d60*/  UMOV UR35, UR27 ;  /* 0x0000001b00237c82 */ /* 0x000fe20008000000 */
[----:B------:R-:W-:Y:S01]  /*0d70*/  UMOV UR33, UR25 ;  /* 0x0000001900217c82 */ /* 0x000fe20008000000 */
[----:B------:R1:W-:Y:S01]  /*0d80*/  UTMALDG.4D [UR16], [UR4], desc[UR6] ;  /* 0x00000610040075b4 */ /* 0x0003e20008019000 */
[----:B------:R1:W-:Y:S01]  /*0d90*/  UTMALDG.4D [UR8], [UR4], desc[UR6] ;  /* 0x00000608040075b4 */ /* 0x0003e20008019000 */
[----:B------:R1:W-:Y:S01]  /*0da0*/  UTMALDG.4D [UR32], [UR4], desc[UR6] ;  /* 0x00000620040075b4 */ /* 0x0003e20008019000 */
[----:B------:R-:W2:Y:S02]  /*0db0*/  SYNCS.PHASECHK.TRANS64.TRYWAIT P1, [R0+URZ+0x48020], R3 ;  /* 0x04802003000075a7 */ /* 0x000ea4000802017f */
[----:B-12---:R-:W-:Y:S05]  /*0dc0*/  @!P1 BRA `(.L_x_14) ;  /* 0x000000a400309947 */ /* 0x006fea0003800000 */
.L_x_73:
[----:B------:R-:W-:Y:S01]  /*0dd0*/  MOV R8, 0x1 ;  /* 0x0000000100087802 */ /* 0x000fe20000000f00 */
[----:B------:R-:W-:Y:S06]  /*0de0*/  @P2 BRA `(.L_x_15) ;  /* 0x0000000000142947 */ /* 0x000fec0003800000 */
[----:B------:R-:W-:Y:S02]  /*0df0*/  ISETP.NE.AND P1, PT, R4, RZ, PT ;  /* 0x000000ff0400720c */ /* 0x000fe40003f25270 */
[----:B-1----:R-:W-:-:S04]  /*0e00*/  MOV R3, 0x10000 ;  /* 0x0001000000037802 */ /* 0x002fc80000000f00 */
[----:B------:R2:W-:Y:S07]  /*0e10*/  SYNCS.ARRIVE.TRANS64 RZ, [R0+URZ+0x48000], R3 ;  /* 0x0480000300ff79a7 */ /* 0x0005ee000800003f */
[----:B------:R-:W-:Y:S05]  /*0e20*/  @!P1 BRA `(.L_x_15) ;  /* 0x0000000000049947 */ /* 0x000fea0003800000 */
[----:B------:R-:W-:Y:S01]  /*0e30*/  BPT.TRAP 0x1 ;  /* 0x000000040000795c */ /* 0x000fe20000300000 */
.L_x_15:
[C---:B------:R-:W-:Y:S01]  /*0e40*/  LEA R2, R5.reuse, R2, 0x10 ;  /* 0x0000000205027211 */ /* 0x040fe200078e80ff */
[----:B------:R-:W-:Y:S01]  /*0e50*/  ULDC.64 UR4, c[0x0][0x198] ;  /* 0x0000660000047ab9 */ /* 0x000fe20000000a00 */
[----:B------:R-:W-:Y:S01]  /*0e60*/  R2UR UR25, R0 ;  /* 0x00000000001972ca */ /* 0x000fe200000e0000 */
[----:B------:R-:W-:Y:S01]  /*0e70*/  UIADD3 UR4, UP0, UR4, 0x2f0, URZ ;  /* 0x000002f004047890 */ /* 0x000fe2000ff1e03f */
[----:B------:R-:W-:Y:S01]  /*0e80*/  R2UR UR32, R2 ;  /* 0x00000000022072ca */ /* 0x000fe200000e0000 */
[----:B------:R-:W-:Y:S01]  /*0e90*/  UMOV UR27, URZ ;  /* 0x0000003f001b7c82 */ /* 0x000fe20008000000 */
[----:B------:R-:W-:Y:S01]  /*0ea0*/  UMOV UR6, 0x0 ;  /* 0x0000000000067882 */ /* 0x000fe20000000000 */
[----:B------:R-:W-:Y:S01]  /*0eb0*/  UIADD3.X UR5, URZ, UR5, URZ, UP0, !UPT ;  /* 0x000000053f057290 */ /* 0x000fe200087fe43f */
[----:B------:R-:W-:Y:S01]  /*0ec0*/  IADD3 R5, R5, 0x1, RZ ;  /* 0x0000000105057810 */ /* 0x000fe20007ffe0ff */
[----:B------:R-:W-:Y:S01]  /*0ed0*/  UMOV UR7, 0x10000000 ;  /* 0x1000000000077882 */ /* 0x000fe20000000000 */
[----:B------:R-:W-:Y:S01]  /*0ee0*/  UMOV UR26, URZ ;  /* 0x0000003f001a7c82 */ /* 0x000fe20008000000 */
[----:B------:R-:W-:Y:S01]  /*0ef0*/  UMOV UR28, UR36 ;  /* 0x00000024001c7c82 */ /* 0x000fe20008000000 */
[----:B------:R-:W-:Y:S01]  /*0f00*/  UMOV UR29, UR37 ;  /* 0x00000025001d7c82 */ /* 0x000fe20008000000 */
[----:B------:R-:W-:Y:S01]  /*0f10*/  UMOV UR18, 0x40 ;  /* 0x0000004000127882 */ /* 0x000fe20000000000 */
[----:B------:R-:W-:Y:S01]  /*0f20*/  UMOV UR20, UR36 ;  /* 0x0000002400147c82 */ /* 0x000fe20008000000 */
[----:B------:R-:W-:-:S02]  /*0f30*/  UIADD3 UR25, UR25, 0x48000, URZ ;  /* 0x0004800019197890 */ /* 0x000fc4000fffe03f */
[----:B------:R-:W-:Y:S02]  /*0f40*/  UIADD3 UR24, UR32, 0x8000, URZ ;  /* 0x0000800020187890 */ /* 0x000fe4000fffe03f */
[----:B------:R-:W-:Y:S02]  /*0f50*/  UIADD3 UR16, UR32, 0xc000, URZ ;  /* 0x0000c00020107890 */ /* 0x000fe4000fffe03f */
[----:B------:R-:W-:Y:S02]  /*0f60*/  UIADD3 UR8, UR32, 0x10000, URZ ;  /* 0x0001000020087890 */ /* 0x000fe4000fffe03f */
[----:B------:R-:W-:Y:S01]  /*0f70*/  UIADD3 UR32, UR32, 0x14000, URZ ;  /* 0x0001400020207890 */ /* 0x000fe2000fffe03f */
[----:B------:R-:W-:Y:S01]  /*0f80*/  UMOV UR21, UR37 ;  /* 0x0000002500157c82 */ /* 0x000fe20008000000 */
[----:B------:R-:W-:Y:S01]  /*0f90*/  UMOV UR19, UR27 ;  /* 0x0000001b00137c82 */ /* 0x000fe20008000000 */
[----:B------:R-:W-:Y:S01]  /*0fa0*/  UMOV UR17, UR25 ;  /* 0x0000001900117c82 */ /* 0x000fe20008000000 */
[----:B------:R-:W-:Y:S01]  /*0fb0*/  UMOV UR10, 0x80 ;  /* 0x00000080000a7882 */ /* 0x000fe20000000000 */
[----:B------:R-:W-:Y:S01]  /*0fc0*/  UMOV UR12, UR36 ;  /* 0x00000024000c7c82 */ /* 0x000fe20008000000 */
[----:B------:R-:W-:Y:S01]  /*0fd0*/  UMOV UR13, UR37 ;  /* 0x00000025000d7c82 */ /* 0x000fe20008000000 */
[----:B------:R3:W-:Y:S01]  /*0fe0*/  UTMALDG.4D [UR24], [UR4], desc[UR6] ;  /* 0x00000618040075b4 */ /* 0x0007e20008019000 */
[----:B------:R-:W-:Y:S01]  /*0ff0*/  UMOV UR11, UR27 ;  /* 0x0000001b000b7c82 */ /* 0x000fe20008000000 */
[----:B------:R-:W-:Y:S01]  /*1000*/  UMOV UR9, UR25 ;  /* 0x0000001900097c82 */ /* 0x000fe20008000000 */
[----:B------:R-:W-:Y:S01]  /*1010*/  UMOV UR34, 0xc0 ;  /* 0x000000c000227882 */ /* 0x000fe20000000000 */
[----:B------:R-:W-:Y:S01]  /*1020*/  UMOV UR35, UR27 ;  /* 0x0000001b00237c82 */ /* 0x000fe20008000000 */
[----:B------:R-:W-:Y:S01]  /*1030*/  UMOV UR33, UR25 ;  /* 0x0000001900217c82 */ /* 0x000fe20008000000 */
[----:B------:R3:W-:Y:S01]  /*1040*/  UTMALDG.4D [UR16], [UR4], desc[UR6] ;  /* 0x00000610040075b4 */ /* 0x0007e20008019000 */
[----:B------:R3:W-:Y:S01]  /*1050*/  UTMALDG.4D [UR8], [UR4], desc[UR6] ;  /* 0x00000608040075b4 */ /* 0x0007e20008019000 */
[----:B------:R3:W-:Y:S02]  /*1060*/  UTMALDG.4D [UR32], [UR4], desc[UR6] ;  /* 0x00000620040075b4 */ /* 0x0007e40008019000 */
[----:B---3--:R-:W-:Y:S01]  /*1070*/  NOP ;  /* 0x0000000000007918 */ /* 0x008fe20000000000 */
.L_x_11:
[----:B------:R-:W-:Y:S02]  /*1080*/  ISETP.GE.AND P1, PT, R18, 0x81, PT ;  /* 0x000000811200780c */ /* 0x000fe40003f26270 */
[----:B------:R-:W-:-:S11]  /*1090*/  MOV R6, 0x1 ;  /* 0x0000000100067802 */ /* 0x000fd60000000f00 */
[----:B------:R-:W-:Y:S05]  /*10a0*/  @!P1 BRA `(.L_x_16) ;  /* 0x0000000400bc9947 */ /* 0x000fea0003800000 */
[----:B-12---:R-:W1:Y:S01]  /*10b0*/  S2R R3, SR_CgaCtaId ;  /* 0x0000000000037919 */ /* 0x006e620000008800 */
[----:B------:R-:W-:Y:S02]  /*10c0*/  MOV R0, 0x400 ;  /* 0x0000040000007802 */ /* 0x000fe40000000f00 */
[----:B------:R-:W-:Y:S02]  /*10d0*/  MOV R2, 0x1 ;  /* 0x0000000100027802 */ /* 0x000fe40000000f00 */
[----:B------:R-:W-:Y:S02]  /*10e0*/  ISETP.NE.AND P2, PT, R17, RZ, PT ;  /* 0x000000ff1100720c */ /* 0x000fe40003f45270 */
[----:B-1----:R-:W-:Y:S02]  /*10f0*/  LEA R0, R3, R0, 0x18 ;  /* 0x0000000003007211 */ /* 0x002fe400078ec0ff */
[----:B------:R-:W-:Y:S02]  /*1100*/  SHF.L.U32 R3, R2, 0x1f, RZ ;  /* 0x0000001f02037819 */ /* 0x000fe400000006ff */
[----:B------:R-:W-:-:S04]  /*1110*/  LEA R2, R5, R0, 0x3 ;  /* 0x0000000005027211 */ /* 0x000fc800078e18ff */
[----:B------:R-:W1:Y:S02]  /*1120*/  SYNCS.PHASECHK.TRANS64.TRYWAIT P1, [R2+URZ+0x48020], R3 ;  /* 0x04802003020075a7 */ /* 0x000e64000802017f */
[----:B-1----:R-:W-:Y:S05]  /*1130*/  @!P1 BRA `(.L_x_17) ;  /* 0x000000a000689947 */ /* 0x002fea0003800000 */
.L_x_74:
[----:B------:R-:W-:Y:S05]  /*1140*/  @P2 BRA `(.L_x_18) ;  /* 0x0000000000142947 */ /* 0x000fea0003800000 */
[----:B------:R-:W-:Y:S02]  /*1150*/  ISETP.NE.AND P1, PT, R4, RZ, PT ;  /* 0x000000ff0400720c */ /* 0x000fe40003f25270 */
[----:B-1----:R-:W-:-:S04]  /*1160*/  MOV R3, 0x10000 ;  /* 0x0001000000037802 */ /* 0x002fc80000000f00 */
[----:B------:R2:W-:Y:S07]  /*1170*/  SYNCS.ARRIVE.TRANS64 RZ, [R2+URZ+0x48000], R3 ;  /* 0x0480000302ff79a7 */ /* 0x0005ee000800003f */
[----:B------:R-:W-:Y:S05]  /*1180*/  @!P1 BRA `(.L_x_18) ;  /* 0x0000000000049947 */ /* 0x000fea0003800000 */
[----:B------:R-:W-:Y:S01]  /*1190*/  BPT.TRAP 0x1 ;  /* 0x000000040000795c */ /* 0x000fe20000300000 */
.L_x_18:
[----:B-12---:R-:W1:Y:S01]  /*11a0*/  S2R R3, SR_CgaCtaId ;  /* 0x0000000000037919 */ /* 0x006e620000008800 */
[C---:B------:R-:W-:Y:S01]  /*11b0*/  LEA R0, R5.reuse, R0, 0x10 ;  /* 0x0000000005007211 */ /* 0x040fe200078e80ff */
[----:B------:R-:W-:Y:S01]  /*11c0*/  ULDC.64 UR4, c[0x0][0x198] ;  /* 0x0000660000047ab9 */ /* 0x000fe20000000a00 */
[----:B------:R-:W-:Y:S01]  /*11d0*/  R2UR UR27, R8 ;  /* 0x00000000081b72ca */ /* 0x000fe200000e0000 */
[----:B------:R-:W-:Y:S01]  /*11e0*/  UIADD3 UR4, UP0, UR4, 0x1f0, URZ ;  /* 0x000001f004047890 */ /* 0x000fe2000ff1e03f */
[----:B------:R-:W-:Y:S01]  /*11f0*/  R2UR UR25, R2 ;  /* 0x00000000021972ca */ /* 0x000fe200000e0000 */
[----:B------:R-:W-:Y:S01]  /*1200*/  UMOV UR6, 0x0 ;  /* 0x0000000000067882 */ /* 0x000fe20000000000 */
[----:B------:R-:W-:Y:S01]  /*1210*/  R2UR UR32, R0 ;  /* 0x00000000002072ca */ /* 0x000fe200000e0000 */
[----:B------:R-:W-:Y:S01]  /*1220*/  UIADD3.X UR5, URZ, UR5, URZ, UP0, !UPT ;  /* 0x000000053f057290 */ /* 0x000fe200087fe43f */
[----:B------:R-:W-:Y:S01]  /*1230*/  IADD3 R5, R5, 0x1, RZ ;  /* 0x0000000105057810 */ /* 0x000fe20007ffe0ff */
[----:B------:R-:W-:Y:S01]  /*1240*/  UMOV UR7, 0x10000000 ;  /* 0x1000000000077882 */ /* 0x000fe20000000000 */
[----:B------:R-:W-:Y:S01]  /*1250*/  MOV R0, 0x400 ;  /* 0x0000040000007802 */ /* 0x000fe20000000f00 */
[----:B------:R-:W-:Y:S01]  /*1260*/  UMOV UR26, URZ ;  /* 0x0000003f001a7c82 */ /* 0x000fe20008000000 */
[C---:B------:R-:W-:Y:S01]  /*1270*/  ISETP.NE.AND P2, PT, R5.reuse, 0x4, PT ;  /* 0x000000040500780c */ /* 0x040fe20003f45270 */
[----:B------:R-:W-:Y:S01]  /*1280*/  UMOV UR28, UR36 ;  /* 0x00000024001c7c82 */ /* 0x000fe20008000000 */
[C---:B------:R-:W-:Y:S01]  /*1290*/  ISETP.NE.AND P1, PT, R5.reuse, 0x4, PT ;  /* 0x000000040500780c */ /* 0x040fe20003f25270 */
[----:B------:R-:W-:Y:S01]  /*12a0*/  USHF.L.U32 UR27, UR27, 0x7, URZ ;  /* 0x000000071b1b7899 */ /* 0x000fe2000800063f */
[----:B------:R-:W-:Y:S01]  /*12b0*/  SEL R5, R5, RZ, P2 ;  /* 0x000000ff05057207 */ /* 0x000fe20001000000 */
[----:B------:R-:W-:Y:S01]  /*12c0*/  UIADD3 UR25, UR25, 0x48000, URZ ;  /* 0x0004800019197890 */ /* 0x000fe2000fffe03f */
[----:B------:R-:W-:Y:S01]  /*12d0*/  SEL R6, RZ, 0x1, !P1 ;  /* 0x00000001ff067807 */ /* 0x000fe20004800000 */
[----:B------:R-:W-:Y:S01]  /*12e0*/  UIADD3 UR24, UR32, 0x8000, URZ ;  /* 0x0000800020187890 */ /* 0x000fe2000fffe03f */
[----:B------:R-:W-:Y:S01]  /*12f0*/  ISETP.NE.AND P2, PT, R17, RZ, PT ;  /* 0x000000ff1100720c */ /* 0x000fe20003f45270 */
[----:B------:R-:W-:-:S02]  /*1300*/  UIADD3 UR16, UR32, 0xc000, URZ ;  /* 0x0000c00020107890 */ /* 0x000fc4000fffe03f */
[----:B------:R-:W-:Y:S02]  /*1310*/  UIADD3 UR8, UR32, 0x10000, URZ ;  /* 0x0001000020087890 */ /* 0x000fe4000fffe03f */
[----:B------:R-:W-:Y:S01]  /*1320*/  UIADD3 UR32, UR32, 0x14000, URZ ;  /* 0x0001400020207890 */ /* 0x000fe2000fffe03f */
[----:B------:R-:W-:Y:S01]  /*1330*/  UMOV UR29, UR37 ;  /* 0x00000025001d7c82 */ /* 0x000fe20008000000 */
[----:B------:R-:W-:Y:S01]  /*1340*/  UMOV UR18, 0x40 ;  /* 0x0000004000127882 */ /* 0x000fe20000000000 */
[----:B------:R-:W-:Y:S01]  /*1350*/  UMOV UR20, UR36 ;  /* 0x0000002400147c82 */ /* 0x000fe20008000000 */
[----:B------:R-:W-:Y:S01]  /*1360*/  UMOV UR21, UR37 ;  /* 0x0000002500157c82 */ /* 0x000fe20008000000 */
[----:B-1----:R-:W-:Y:S01]  /*1370*/  LEA R2, R3, R0, 0x18 ;  /* 0x0000000003027211 */ /* 0x002fe200078ec0ff */
[----:B------:R-:W-:Y:S01]  /*1380*/  UMOV UR17, UR25 ;  /* 0x0000001900117c82 */ /* 0x000fe20008000000 */
[----:B------:R-:W-:Y:S01]  /*1390*/  UMOV UR19, UR27 ;  /* 0x0000001b00137c82 */ /* 0x000fe20008000000 */
[----:B------:R1:W-:Y:S01]  /*13a0*/  UTMALDG.4D [UR24], [UR4], desc[UR6] ;  /* 0x00000618040075b4 */ /* 0x0003e20008019000 */
[----:B------:R-:W-:Y:S01]  /*13b0*/  UMOV UR10, 0x80 ;  /* 0x00000080000a7882 */ /* 0x000fe20000000000 */
[----:B------:R-:W-:Y:S01]  /*13c0*/  UMOV UR12, UR36 ;  /* 0x00000024000c7c82 */ /* 0x000fe20008000000 */
[----:B------:R-:W-:Y:S01]  /*13d0*/  UMOV UR13, UR37 ;  /* 0x00000025000d7c82 */ /* 0x000fe20008000000 */
[----:B------:R-:W-:Y:S01]  /*13e0*/  UMOV UR9, UR25 ;  /* 0x0000001900097c82 */ /* 0x000fe20008000000 */
[----:B------:R-:W-:Y:S01]  /*13f0*/  UMOV UR11, UR27 ;  /* 0x0000001b000b7c82 */ /* 0x000fe20008000000 */
[----:B------:R-:W-:Y:S01]  /*1400*/  LEA R3, R5, R2, 0x3 ;  /* 0x0000000205037211 */ /* 0x000fe200078e18ff */
[----:B------:R-:W-:Y:S01]  /*1410*/  UMOV UR34, 0xc0 ;  /* 0x000000c000227882 */ /* 0x000fe20000000000 */
[----:B------:R-:W-:Y:S01]  /*1420*/  SHF.L.U32 R0, R6, 0x1f, RZ ;  /* 0x0000001f06007819 */ /* 0x000fe200000006ff */
[----:B------:R1:W-:Y:S01]  /*1430*/  UTMALDG.4D [UR16], [UR4], desc[UR6] ;  /* 0x00000610040075b4 */ /* 0x0003e20008019000 */
[----:B------:R-:W-:Y:S01]  /*1440*/  UMOV UR33, UR25 ;  /* 0x0000001900217c82 */ /* 0x000fe20008000000 */
[----:B------:R-:W-:Y:S01]  /*1450*/  UMOV UR35, UR27 ;  /* 0x0000001b00237c82 */ /* 0x000fe20008000000 */
[----:B------:R1:W-:Y:S01]  /*1460*/  UTMALDG.4D [UR8], [UR4], desc[UR6] ;  /* 0x00000608040075b4 */ /* 0x0003e20008019000 */
[----:B------:R1:W-:Y:S01]  /*1470*/  UTMALDG.4D [UR32], [UR4], desc[UR6] ;  /* 0x00000620040075b4 */ /* 0x0003e20008019000 */
[----:B------:R-:W2:Y:S02]  /*1480*/  SYNCS.PHASECHK.TRANS64.TRYWAIT P1, [R3+URZ+0x48020], R0 ;  /* 0x04802000030075a7 */ /* 0x000ea4000802017f */
[----:B-12---:R-:W-:Y:S05]  /*1490*/  @!P1 BRA `(.L_x_19) ;  /* 0x0000009c00a49947 */ /* 0x006fea0003800000 */
.L_x_75:
[----:B------:R-:W-:Y:S05]  /*14a0*/  @P2 BRA `(.L_x_20) ;  /* 0x0000000000142947 */ /* 0x000fea0003800000 */
[----:B------:R-:W-:Y:S02]  /*14b0*/  ISETP.NE.AND P1, PT, R4, RZ, PT ;  /* 0x000000ff0400720c */ /* 0x000fe40003f25270 */
[----:B-1----:R-:W-:-:S04]  /*14c0*/  MOV R0, 0x10000 ;  /* 0x0001000000007802 */ /* 0x002fc80000000f00 */
[----:B------:R2:W-:Y:S07]  /*14d0*/  SYNCS.ARRIVE.TRANS64 RZ, [R3+URZ+0x48000], R0 ;  /* 0x0480000003ff79a7 */ /* 0x0005ee000800003f */
[----:B------:R-:W-:Y:S05]  /*14e0*/  @!P1 BRA `(.L_x_20) ;  /* 0x0000000000049947 */ /* 0x000fea0003800000 */
[----:B------:R-:W-:Y:S01]  /*14f0*/  BPT.TRAP 0x1 ;  /* 0x000000040000795c */ /* 0x000fe20000300000 */
.L_x_20:
[----:B------:R-:W-:Y:S01]  /*1500*/  LEA R2, R5, R2, 0x10 ;  /* 0x0000000205027211 */ /* 0x000fe200078e80ff */
        /* <DEDUP_REMOVED lines=14> */
[----:B------:R-:W-:Y:S01]  /*15f0*/  USHF.L.U32 UR27, UR27, 0x7, URZ ;  /* 0x000000071b1b7899 */ /* 0x000fe2000800063f */
[C---:B------:R-:W-:Y:S01]  /*1600*/  ISETP.NE.AND P1, PT, R5.reuse, 0x4, PT ;  /* 0x000000040500780c */ /* 0x040fe20003f25270 */
[----:B------:R-:W-:Y:S01]  /*1610*/  UIADD3 UR25, UR25, 0x48000, URZ ;  /* 0x0004800019197890 */ /* 0x000fe2000fffe03f */
[----:B------:R-:W-:Y:S01]  /*1620*/  IADD3 R8, R8, 0x1, RZ ;  /* 0x0000000108087810 */ /* 0x000fe20007ffe0ff */
[----:B------:R-:W-:Y:S01]  /*1630*/  UIADD3 UR24, UR32, 0x8000, URZ ;  /* 0x0000800020187890 */ /* 0x000fe2000fffe03f */
[----:B-12---:R-:W-:Y:S01]  /*1640*/  SEL R3, RZ, 0x1, P1 ;  /* 0x00000001ff037807 */ /* 0x006fe20000800000 */
[----:B------:R-:W-:Y:S01]  /*1650*/  UIADD3 UR16, UR32, 0xc000, URZ ;  /* 0x0000c00020107890 */ /* 0x000fe2000fffe03f */
[----:B------:R-:W-:Y:S01]  /*1660*/  SEL R5, R5, RZ, P1 ;  /* 0x000000ff05057207 */ /* 0x000fe20000800000 */
[----:B------:R-:W-:Y:S01]  /*1670*/  UIADD3 UR8, UR32, 0x10000, URZ ;  /* 0x0001000020087890 */ /* 0x000fe2000fffe03f */
[----:B------:R-:W-:Y:S01]  /*1680*/  LOP3.LUT R6, R6, R3, RZ, 0x3c, !PT ;  /* 0x0000000306067212 */ /* 0x000fe200078e3cff */
        /* <DEDUP_REMOVED lines=17> */
.L_x_16:
[----:B------:R-:W-:-:S07]  /*17a0*/  IADD3 R7, R7, -0x4, RZ ;  /* 0xfffffffc07077810 */ /* 0x000fce0007ffe0ff */
.L_x_10:
[----:B------:R-:W-:Y:S05]  /*17b0*/  BSYNC B0 ;  /* 0x0000000000007941 */ /* 0x000fea0003800000 */
.L_x_9:
[----:B-12---:R-:W1:Y:S01]  /*17c0*/  S2R R3, SR_CgaCtaId ;  /* 0x0000000000037919 */ /* 0x006e620000008800 */
[----:B------:R-:W-:Y:S02]  /*17d0*/  MOV R2, 0x400 ;  /* 0x0000040000027802 */ /* 0x000fe40000000f00 */
[----:B------:R-:W-:Y:S02]  /*17e0*/  SHF.L.U32 R89, RZ, 0x1f, RZ ;  /* 0x0000001fff597819 */ /* 0x000fe400000006ff */
[----:B-1----:R-:W-:-:S04]  /*17f0*/  LEA R2, R3, R2, 0x18 ;  /* 0x0000000203027211 */ /* 0x002fc800078ec0ff */
[----:B------:R-:W1:Y:S02]  /*1800*/  SYNCS.PHASECHK.TRANS64.TRYWAIT P1, [R2+URZ+0x48040], R89 ;  /* 0x04804059020075a7 */ /* 0x000e64000802017f */
[----:B-1----:R-:W-:Y:S05]  /*1810*/  @!P1 BRA `(.L_x_21) ;  /* 0x0000009800d89947 */ /* 0x002fea0003800000 */
.L_x_76:
[----:B------:R-:W2:Y:S01]  /*1820*/  SYNCS.PHASECHK.TRANS64.TRYWAIT P1, [R2+URZ+0x48000], R89 ;  /* 0x04800059020075a7 */ /* 0x000ea2000802017f */
[----:B------:R-:W-:Y:S01]  /*1830*/  MOV R4, RZ ;  /* 0x000000ff00047202 */ /* 0x000fe20000000f00 */
[----:B--2---:R-:W-:Y:S06]  /*1840*/  @!P1 BRA `(.L_x_22) ;  /* 0x0000009800e09947 */ /* 0x004fec0003800000 */
.L_x_77:
[----:B------:R-:W-:Y:S05]  /*1850*/  WARPSYNC.ALL ;  /* 0x0000000000007948 */ /* 0x000fea0003800000 */
[C---:B------:R-:W-:Y:S01]  /*1860*/  R2UR UR22, R2.reuse ;  /* 0x00000000021672ca */ /* 0x040fe200000e0000 */
[----:B------:R-:W-:Y:S01]  /*1870*/  WARPGROUP.ARRIVE ;  /* 0x00000000000079c5 */ /* 0x000fe20000000000 */
[----:B------:R-:W-:Y:S01]  /*1880*/  R2UR UR4, R2 ;  /* 0x00000000020472ca */ /* 0x000fe200000e0000 */
[----:B------:R-:W-:Y:S01]  /*1890*/  UMOV UR7, 0x40000040 ;  /* 0x4000004000077882 */ /* 0x000fe20000000000 */
[----:B------:R-:W-:Y:S01]  /*18a0*/  UMOV UR15, 0x40000040 ;  /* 0x40000040000f7882 */ /* 0x000fe20000000000 */
[----:B------:R-:W-:Y:S01]  /*18b0*/  UMOV UR13, UR7 ;  /* 0x00000007000d7c82 */ /* 0x000fe20008000000 */
[----:B------:R-:W-:Y:S01]  /*18c0*/  MOV R239, UR7 ;  /* 0x0000000700ef7c02 */ /* 0x000fe20008000f00 */
[----:B------:R-:W-:Y:S01]  /*18d0*/  UMOV UR7, 0x40000040 ;  /* 0x4000004000077882 */ /* 0x000fe20000000000 */
[----:B------:R-:W-:Y:S01]  /*18e0*/  UMOV UR11, 0x40000040 ;  /* 0x40000040000b7882 */ /* 0x000fe20000000000 */
[----:B------:R-:W-:Y:S01]  /*18f0*/  UMOV UR9, UR7 ;  /* 0x0000000700097c82 */ /* 0x000fe20008000000 */
[----:B------:R-:W-:Y:S01]  /*1900*/  MOV R237, UR7 ;  /* 0x0000000700ed7c02 */ /* 0x000fe20008000f00 */
[----:B------:R-:W-:Y:S01]  /*1910*/  UMOV UR7, 0x40000040 ;  /* 0x4000004000077882 */ /* 0x000fe20000000000 */
[----:B------:R-:W-:Y:S01]  /*1920*/  UMOV UR57, 0x40000040 ;  /* 0x4000004000397882 */ /* 0x000fe20000000000 */
[----:B------:R-:W-:Y:S01]  /*1930*/  UIADD3 UR22, UR22, 0x8000, URZ ;  /* 0x0000800016167890 */ /* 0x000fe2000fffe03f */
[----:B------:R-:W-:Y:S01]  /*1940*/  MOV R235, UR7 ;  /* 0x0000000700eb7c02 */ /* 0x000fe20008000f00 */
[----:B------:R-:W-:-:S02]  /*1950*/  USHF.R.U32.HI UR4, URZ, 0x4, UR4 ;  /* 0x000000043f047899 */ /* 0x000fc40008011604 */
[----:B------:R-:W-:Y:S02]  /*1960*/  USHF.R.U32.HI UR22, URZ, 0x4, UR22 ;  /* 0x000000043f167899 */ /* 0x000fe40008011616 */
[----:B------:R-:W-:Y:S02]  /*1970*/  ULOP3.LUT UR4, UR4, 0x3fff, URZ, 0xc0, !UPT ;  /* 0x00003fff04047892 */ /* 0x000fe4000f8ec03f */
[----:B------:R-:W-:Y:S02]  /*1980*/  ULOP3.LUT UR22, UR22, 0x3fff, URZ, 0xc0, !UPT ;  /* 0x00003fff16167892 */ /* 0x000fe4000f8ec03f */
[----:B------:R-:W-:Y:S02]  /*1990*/  ULOP3.LUT UR4, UR4, 0x10000, URZ, 0xfc, !UPT ;  /* 0x0001000004047892 */ /* 0x000fe4000f8efc3f */
[----:B------:R-:W-:Y:S02]  /*19a0*/  ULOP3.LUT UR14, UR22, 0x10000, URZ, 0xfc, !UPT ;  /* 0x00010000160e7892 */ /* 0x000fe4000f8efc3f */
[----:B------:R-:W-:-:S02]  /*19b0*/  UIADD3 UR5, UR4, 0x2, URZ ;  /* 0x0000000204057890 */ /* 0x000fc4000fffe03f */
[----:B------:R-:W-:Y:S01]  /*19c0*/  UIADD3 UR10, UR14, 0x2, URZ ;  /* 0x000000020e0a7890 */ /* 0x000fe2000fffe03f */
[----:B------:R-:W-:Y:S01]  /*19d0*/  UMOV UR6, UR4 ;  /* 0x0000000400067c82 */ /* 0x000fe20008000000 */
[----:B------:R-:W-:Y:S01]  /*19e0*/  UIADD3 UR56, UR4, 0x404, URZ ;  /* 0x0000040404387890 */ /* 0x000fe2000fffe03f */
[----:B------:R-:W-:Y:S01]  /*19f0*/  MOV R238, UR6 ;  /* 0x0000000600ee7c02 */ /* 0x000fe20008000f00 */
[----:B------:R-:W-:Y:S01]  /*1a00*/  UMOV UR12, UR6 ;  /* 0x00000006000c7c82 */ /* 0x000fe20008000000 */
[----:B------:R-:W-:Y:S01]  /*1a10*/  UMOV UR6, UR5 ;  /* 0x0000000500067c82 */ /* 0x000fe20008000000 */
[----:B------:R-:W-:Y:S01]  /*1a20*/  HGMMA.64x128x16.F32 R24, gdesc[UR12], RZ, !UPT, gsb0 ;  /* 0x01e000000c1879f0 */ /* 0x000fe2000c0008ff */
[----:B------:R-:W-:Y:S01]  /*1a30*/  UMOV UR8, UR6 ;  /* 0x0000000600087c82 */ /* 0x000fe20008000000 */
[----:B------:R-:W-:Y:S01]  /*1a40*/  UIADD3 UR5, UR4, 0x4, URZ ;  /* 0x0000000404057890 */ /* 0x000fe2000fffe03f */
[----:B------:R-:W-:Y:S01]  /*1a50*/  MOV R236, UR6 ;  /* 0x0000000600ec7c02 */ /* 0x000fe20008000f00 */
[----:B------:R-:W-:Y:S01]  /*1a60*/  UIADD3 UR58, UR14, 0x804, URZ ;  /* 0x000008040e3a7890 */ /* 0x000fe2000fffe03f */
[----:B------:R-:W-:Y:S01]  /*1a70*/  UMOV UR59, 0x40000040 ;  /* 0x40000040003b7882 */ /* 0x000fe20000000000 */
[----:B------:R-:W-:-:S03]  /*1a80*/  UIADD3 UR52, UR4, 0x406, URZ ;  /* 0x0000040604347890 */ /* 0x000fc6000fffe03f */
[----:B------:R-:W-:Y:S01]  /*1a90*/  UMOV UR6, UR5 ;  /* 0x0000000500067c82 */ /* 0x000fe20008000000 */
[----:B------:R-:W-:Y:S01]  /*1aa0*/  UIADD3 UR5, UR4, 0x6, URZ ;  /* 0x0000000604057890 */ /* 0x000fe2000fffe03f */
[----:B------:R-:W-:Y:S01]  /*1ab0*/  MOV R234, UR6 ;  /* 0x0000000600ea7c02 */ /* 0x000fe20008000f00 */
[----:B------:R-:W-:Y:S01]  /*1ac0*/  UIADD3 UR54, UR14, 0x806, URZ ;  /* 0x000008060e367890 */ /* 0x000fe2000fffe03f */
[----:B------:R-:W-:Y:S01]  /*1ad0*/  UMOV UR53, 0x40000040 ;  /* 0x4000004000357882 */ /* 0x000fe20000000000 */
[----:B------:R-:W-:Y:S01]  /*1ae0*/  UMOV UR55, 0x40000040 ;  /* 0x4000004000377882 */ /* 0x000fe20000000000 */
[----:B------:R-:W-:Y:S02]  /*1af0*/  UIADD3 UR48, UR4, 0x600, URZ ;  /* 0x0000060004307890 */ /* 0x000fe4000fffe03f */
[----:B------:R-:W-:Y:S01]  /*1b00*/  UIADD3 UR50, UR14, 0xc00, URZ ;  /* 0x00000c000e327890 */ /* 0x000fe2000fffe03f */
[----:B------:R-:W-:Y:S01]  /*1b10*/  UMOV UR49, 0x40000040 ;  /* 0x4000004000317882 */ /* 0x000fe20000000000 */
[----:B------:R-:W-:Y:S01]  /*1b20*/  UMOV UR51, 0x40000040 ;  /* 0x4000004000337882 */ /* 0x000fe20000000000 */
[----:B------:R-:W-:-:S02]  /*1b30*/  UIADD3 UR44, UR4, 0x602, URZ ;  /* 0x00000602042c7890 */ /* 0x000fc4000fffe03f */
[----:B------:R-:W-:Y:S01]  /*1b40*/  UIADD3 UR46, UR14, 0xc02, URZ ;  /* 0x00000c020e2e7890 */ /* 0x000fe2000fffe03f */
[----:B------:R-:W-:Y:S01]  /*1b50*/  UMOV UR45, 0x40000040 ;  /* 0x40000040002d7882 */ /* 0x000fe20000000000 */
[----:B------:R-:W-:Y:S01]  /*1b60*/  UMOV UR47, 0x40000040 ;  /* 0x40000040002f7882 */ /* 0x000fe20000000000 */
[----:B------:R-:W-:Y:S02]  /*1b70*/  UIADD3 UR40, UR4, 0x604, URZ ;  /* 0x0000060404287890 */ /* 0x000fe4000fffe03f */
[----:B------:R-:W-:Y:S01]  /*1b80*/  UIADD3 UR42, UR14, 0xc04, URZ ;  /* 0x00000c040e2a7890 */ /* 0x000fe2000fffe03f */
[----:B------:R-:W-:Y:S01]  /*1b90*/  UMOV UR41, 0x40000040 ;  /* 0x4000004000297882 */ /* 0x000fe20000000000 */
[----:B------:R-:W-:Y:S01]  /*1ba0*/  UMOV UR43, 0x40000040 ;  /* 0x40000040002b7882 */ /* 0x000fe20000000000 */
[----:B------:R-:W-:Y:S01]  /*1bb0*/  ULDC UR16, c[0x0][0x604] ;  /* 0x0001810000107ab9 */ /* 0x000fe20000000800 */
        /* <DEDUP_REMOVED lines=15> */
[----:B------:R-:W-:-:S02]  /*1cb0*/  WARPGROUP.DEPBAR.LE gsb0, 0x0 ;  /* 0x00008000000079c5 */ /* 0x000fc40000010000 */
[----:B------:R-:W-:-:S06]  /*1cc0*/  WARPGROUP.ARRIVE ;  /* 0x00000000000079c5 */ /* 0x000fcc0000000000 */
[----:B------:R-:W-:Y:S01]  /*1cd0*/  HGMMA.64x128x16.F32 R24, gdesc[UR8], R24, gsb0 ;  /* 0x01e00000081879f0 */ /* 0x000fe20008000818 */
[----:B------:R-:W-:Y:S01]  /*1ce0*/  UIADD3 UR10, UR14, 0x4, URZ ;  /* 0x000000040e0a7890 */ /* 0x000fe2000fffe03f */
[----:B------:R-:W-:Y:S01]  /*1cf0*/  UMOV UR8, UR6 ;  /* 0x0000000600087c82 */ /* 0x000fe20008000000 */
[----:B------:R-:W-:Y:S01]  /*1d00*/  UMOV UR9, UR7 ;  /* 0x0000000700097c82 */ /* 0x000fe20008000000 */
[----:B------:R-:W-:Y:S01]  /*1d10*/  UMOV UR11, 0x40000040 ;  /* 0x40000040000b7882 */ /* 0x000fe20000000000 */
[----:B------:R-:W-:Y:S01]  /*1d20*/  UMOV UR6, UR5 ;  /* 0x0000000500067c82 */ /* 0x000fe20008000000 */
[----:B------:R-:W-:Y:S01]  /*1d30*/  UMOV UR7, 0x40000040 ;  /* 0x4000004000077882 */ /* 0x000fe20000000000 */
[----:B------:R-:W-:Y:S01]  /*1d40*/  UIADD3 UR5, UR4, 0x200, URZ ;  /* 0x0000020004057890 */ /* 0x000fe2000fffe03f */
[----:B------:R-:W-:Y:S02]  /*1d50*/  MOV R232, UR6 ;  /* 0x0000000600e87c02 */ /* 0x000fe40008000f00 */
[----:B------:R-:W-:Y:S01]  /*1d60*/  MOV R233, UR7 ;  /* 0x0000000700e97c02 */ /* 0x000fe20008000f00 */
        /* <DEDUP_REMOVED lines=58> */
[----:B------:R-:W-:Y:S01]  /*2110*/  MOV R12, UR6 ;  /* 0x00000006000c7c02 */ /* 0x000fe20008000f00 */
[----:B------:R-:W-:Y:S01]  /*2120*/  UIADD3 UR4, UR4, 0x606, URZ ;  /* 0x0000060604047890 */ /* 0x000fe2000fffe03f */
        /* <DEDUP_REMOVED lines=10> */
[----:B------:R-:W-:Y:S01]  /*21d0*/  MOV R10, UR6 ;  /* 0x00000006000a7c02 */ /* 0x000fe20008000f00 */
[----:B------:R-:W-:Y:S01]  /*21e0*/  UMOV UR5, 0x40000040 ;  /* 0x4000004000057882 */ /* 0x000fe20000000000 */
        /* <DEDUP_REMOVED lines=8> */
[----:B------:R-:W-:Y:S01]  /*2270*/  UIADD3 UR6, UR14, 0xc06, URZ ;  /* 0x00000c060e067890 */ /* 0x000fe2000fffe03f */
[----:B------:R-:W-:Y:S01]  /*2280*/  UMOV UR7, 0x40000040 ;  /* 0x4000004000077882 */ /* 0x000fe20000000000 */
[----:B------:R-:W-:Y:S02]  /*2290*/  WARPGROUP.DEPBAR.LE gsb0, 0x0 ;  /* 0x00008000000079c5 */ /* 0x000fe40000010000 */
[----:B------:R-:W-:-:S06]  /*22a0*/  WARPGROUP.ARRIVE ;  /* 0x00000000000079c5 */ /* 0x000fcc0000000000 */
[----:B------:R-:W-:Y:S01]  /*22b0*/  HGMMA.64x128x16.F32 R24, gdesc[UR8], R24, gsb0 ;  /* 0x01e00000081879f0 */ /* 0x000fe20008000818 */
[----:B------:R-:W-:Y:S01]  /*22c0*/  ULDC UR11, c[0x0][0x604] ;  /* 0x00018100000b7ab9 */ /* 0x000fe20000000800 */
[----:B------:R-:W-:Y:S01]  /*22d0*/  ULDC UR10, c[0x0][0x604] ;  /* 0x00018100000a7ab9 */ /* 0x000fe20000000800 */
[----:B------:R-:W-:Y:S01]  /*22e0*/  ULDC UR9, c[0x0][0x604] ;  /* 0x0001810000097ab9 */ /* 0x000fe20000000800 */
[----:B------:R-:W-:Y:S01]  /*22f0*/  ULDC UR8, c[0x0][0x604] ;  /* 0x0001810000087ab9 */ /* 0x000fe20000000800 */
[----:B------:R-:W-:Y:S02]  /*2300*/  WARPGROUP.DEPBAR.LE gsb0, 0x0 ;  /* 0x00008000000079c5 */ /* 0x000fe40000010000 */
[----:B------:R-:W-:-:S06]  /*2310*/  WARPGROUP.ARRIVE ;  /* 0x00000000000079c5 */ /* 0x000fcc0000000000 */
[----:B------:R-:W-:Y:S03]  /*2320*/  HGMMA.64x128x16.F32 R24, gdesc[UR56], R24, gsb0 ;  /* 0x01e00000381879f0 */ /* 0x000fe60008000818 */
[----:B------:R-:W-:Y:S02]  /*2330*/  WARPGROUP.DEPBAR.LE gsb0, 0x0 ;  /* 0x00008000000079c5 */ /* 0x000fe40000010000 */
[----:B------:R-:W-:-:S07]  /*2340*/  WARPGROUP.ARRIVE ;  /* 0x00000000000079c5 */ /* 0x000fce0000000000 */
        /* <DEDUP_REMOVED lines=12> */
[----:B------:R-:W-:Y:S01]  /*2410*/  HGMMA.64x128x16.F32 R24, gdesc[UR4], R24, gsb0 ;  /* 0x01e00000041879f0 */ /* 0x000fe20008000818 */
[----:B------:R-:W-:Y:S01]  /*2420*/  ULDC UR7, c[0x0][0x604] ;  /* 0x0001810000077ab9 */ /* 0x000fe20000000800 */
[----:B------:R-:W-:Y:S01]  /*2430*/  ULDC UR6, c[0x0][0x604] ;  /* 0x0001810000067ab9 */ /* 0x000fe20000000800 */
[----:B------:R-:W-:Y:S02]  /*2440*/  WARPGROUP.DEPBAR.LE gsb0, 0x0 ;  /* 0x00008000000079c5 */ /* 0x000fe40000010000 */
[----:B------:R-:W-:Y:S01]  /*2450*/  FMNMX R3, R24, R25, !PT ;  /* 0x0000001918037209 */ /* 0x000fe20007800000 */
[----:B------:R-:W3:Y:S01]  /*2460*/  SYNCS.PHASECHK.TRANS64.TRYWAIT P6, [R2+URZ+0x48008], R89 ;  /* 0x04800859020075a7 */ /* 0x000ee200080c017f */
[----:B------:R-:W-:Y:S02]  /*2470*/  FMNMX R19, R26, R27, !PT ;  /* 0x0000001b1a137209 */ /* 0x000fe40007800000 */
[----:B------:R-:W-:Y:S02]  /*2480*/  FMNMX R0, R28, R3, !PT ;  /* 0x000000031c007209 */ /* 0x000fe40007800000 */
[----:B------:R-:W-:-:S02]  /*2490*/  FMNMX R22, R30, R19, !PT ;  /* 0x000000131e167209 */ /* 0x000fc40007800000 */
[----:B------:R-:W-:Y:S02]  /*24a0*/  FMNMX R3, R29, R0, !PT ;  /* 0x000000001d037209 */ /* 0x000fe40007800000 */
[----:B------:R-:W-:Y:S02]  /*24b0*/  FMNMX R19, R31, R22, !PT ;  /* 0x000000161f137209 */ /* 0x000fe40007800000 */
[----:B------:R-:W-:Y:S02]  /*24c0*/  FMNMX R0, R32, R3, !PT ;  /* 0x0000000320007209 */ /* 0x000fe40007800000 */
        /* <DEDUP_REMOVED lines=54> */
[----:B------:R-:W-:-:S03]  /*2830*/  FMNMX R22, R87, R22, !PT ;  /* 0x0000001657167209 */ /* 0x000fc60007800000 */
[----:B------:R-:W4:Y:S04]  /*2840*/  SHFL.BFLY PT, R0, R19, 0x1, 0x1f ;  /* 0x0c201f0013007f89 */ /* 0x000f2800000e0000 */
[----:B------:R-:W5:Y:S01]  /*2850*/  SHFL.BFLY PT, R3, R22, 0x1, 0x1f ;  /* 0x0c201f0016037f89 */ /* 0x000f6200000e0000 */
[----:B----4-:R-:W-:Y:S02]  /*2860*/  FMNMX R21, R19, R0, !PT ;  /* 0x0000000013157209 */ /* 0x010fe40007800000 */
[----:B-----5:R-:W-:-:S03]  /*2870*/  FMNMX R23, R22, R3, !PT ;  /* 0x0000000316177209 */ /* 0x020fc60007800000 */
[----:B------:R-:W4:Y:S04]  /*2880*/  SHFL.BFLY PT, R0, R21, 0x2, 0x1f ;  /* 0x0c401f0015007f89 */ /* 0x000f2800000e0000 */
[----:B------:R-:W5:Y:S01]  /*2890*/  SHFL.BFLY PT, R88, R23, 0x2, 0x1f ;  /* 0x0c401f0017587f89 */ /* 0x000f6200000e0000 */
[----:B----4-:R-:W-:-:S04]  /*28a0*/  FMNMX R3, R21, R0, !PT ;  /* 0x0000000015037209 */ /* 0x010fc80007800000 */
[----:B------:R-:W-:Y:S02]  /*28b0*/  FSETP.NEU.AND P1, PT, R3, -INF , PT ;  /* 0xff8000000300780b */ /* 0x000fe40003f2d000 */
[----:B-----5:R-:W-:Y:S02]  /*28c0*/  FMNMX R0, R23, R88, !PT ;  /* 0x0000005817007209 */ /* 0x020fe40007800000 */
[----:B------:R-:W-:Y:S02]  /*28d0*/  FSEL R19, R3, RZ, P1 ;  /* 0x000000ff03137208 */ /* 0x000fe40000800000 */
[----:B------:R-:W-:-:S03]  /*28e0*/  FSETP.NEU.AND P1, PT, R0, -INF , PT ;  /* 0xff8000000000780b */ /* 0x000fc60003f2d000 */
[----:B------:R-:W-:Y:S01]  /*28f0*/  FMUL R174, R19, UR16 ;  /* 0x0000001013ae7c20 */ /* 0x000fe20008400000 */
[----:B------:R-:W-:-:S03]  /*2900*/  ULDC UR16, c[0x0][0x604] ;  /* 0x0001810000107ab9 */ /* 0x000fc60000000800 */
[--C-:B------:R-:W-:Y:S01]  /*2910*/  FFMA R24, R24, UR15, -R174.reuse ;  /* 0x0000000f18187c23 */ /* 0x100fe200080008ae */
[--C-:B------:R-:W-:Y:S01]  /*2920*/  FFMA R25, R25, UR13, -R174.reuse ;  /* 0x0000000d19197c23 */ /* 0x100fe200080008ae */
[--C-:B------:R-:W-:Y:S01]  /*2930*/  FFMA R28, R28, UR12, -R174.reuse ;  /* 0x0000000c1c1c7c23 */ /* 0x100fe200080008ae */
[--C-:B------:R-:W-:Y:S01]  /*2940*/  FFMA R19, R32, UR29, -R174.reuse ;  /* 0x0000001d20137c23 */ /* 0x100fe200080008ae */
[----:B------:R-:W-:Y:S01]  /*2950*/  FSEL R32, R0, RZ, P1 ;  /* 0x000000ff00207208 */ /* 0x000fe20000800000 */
[--C-:B------:R-:W-:Y:S01]  /*2960*/  FFMA R161, R65, UR16, -R174.reuse ;  /* 0x0000001041a17c23 */ /* 0x100fe200080008ae */
[----:B------:R-:W-:Y:S01]  /*2970*/  FSETP.GEU.AND P4, PT, R24, -126, PT ;  /* 0xc2fc00001800780b */ /* 0x000fe20003f8e000 */
[--C-:B------:R-:W-:Y:S01]  /*2980*/  FFMA R29, R29, UR11, -R174.reuse ;  /* 0x0000000b1d1d7c23 */ /* 0x100fe200080008ae */
[----:B------:R-:W-:Y:S01]  /*2990*/  FSETP.GEU.AND P5, PT, R25, -126, PT ;  /* 0xc2fc00001900780b */ /* 0x000fe20003fae000 */
[----:B------:R-:W-:Y:S01]  /*29a0*/  ULDC UR16, c[0x0][0x604] ;  /* 0x0001810000107ab9 */ /* 0x000fe20000000800 */
[----:B------:R-:W-:Y:S01]  /*29b0*/  FSETP.GEU.AND P2, PT, R28, -126, PT ;  /* 0xc2fc00001c00780b */ /* 0x000fe20003f4e000 */
[----:B------:R-:W-:Y:S01]  /*29c0*/  ULDC UR15, c[0x0][0x604] ;  /* 0x00018100000f7ab9 */ /* 0x000fe20000000800 */
[----:B------:R-:W-:Y:S01]  /*29d0*/  ULDC UR13, c[0x0][0x604] ;  /* 0x00018100000d7ab9 */ /* 0x000fe20000000800 */
[----:B------:R-:W-:Y:S01]  /*29e0*/  ULDC UR12, c[0x0][0x604] ;  /* 0x00018100000c7ab9 */ /* 0x000fe20000000800 */
[----:B------:R-:W-:Y:S01]  /*29f0*/  ULDC UR11, c[0x0][0x604] ;  /* 0x00018100000b7ab9 */ /* 0x000fe20000000800 */
[----:B------:R-:W-:Y:S01]  /*2a00*/  FMUL R32, R32, UR16 ;  /* 0x0000001020207c20 */ /* 0x000fe20008400000 */
[--C-:B------:R-:W-:Y:S01]  /*2a10*/  FFMA R168, R68, UR15, -R174.reuse ;  /* 0x0000000f44a87c23 */ /* 0x100fe200080008ae */
[--C-:B------:R-:W-:Y:S01]  /*2a20*/  FFMA R176, R69, UR13, -R174.reuse ;  /* 0x0000000d45b07c23 */ /* 0x100fe200080008ae */
[--C-:B------:R-:W-:Y:S01]  /*2a30*/  FFMA R157, R72, UR12, -R174.reuse ;  /* 0x0000000c489d7c23 */ /* 0x100fe200080008ae */
[----:B------:R-:W-:Y:S01]  /*2a40*/  @!P4 FMUL R24, R24, 0.5 ;  /* 0x3f0000001818c820 */ /* 0x000fe20000400000 */
[----:B------:R-:W-:Y:S01]  /*2a50*/  FFMA R160, R73, UR11, -R174 ;  /* 0x0000000b49a07c23 */ /* 0x000fe200080008ae */
[----:B------:R-:W-:Y:S01]  /*2a60*/  @!P5 FMUL R25, R25, 0.5 ;  /* 0x3f0000001919d820 */ /* 0x000fe20000400000 */
[----:B------:R-:W-:Y:S01]  /*2a70*/  ULDC UR15, c[0x0][0x604] ;  /* 0x00018100000f7ab9 */ /* 0x000fe20000000800 */
[----:B------:R4:W5:Y:S01]  /*2a80*/  MUFU.EX2 R173, R24 ;  /* 0x0000001800ad7308 */ /* 0x0009620000000800 */
[----:B------:R-:W-:Y:S01]  /*2a90*/  ULDC UR13, c[0x0][0x604] ;  /* 0x00018100000d7ab9 */ /* 0x000fe20000000800 */
[----:B------:R-:W-:Y:S01]  /*2aa0*/  ULDC UR12, c[0x0][0x604] ;  /* 0x00018100000c7ab9 */ /* 0x000fe20000000800 */
[----:B------:R-:W-:Y:S01]  /*2ab0*/  ULDC UR11, c[0x0][0x604] ;  /* 0x00018100000b7ab9 */ /* 0x000fe20000000800 */
[--C-:B------:R-:W-:Y:S01]  /*2ac0*/  FFMA R26, R26, UR15, -R32.reuse ;  /* 0x0000000f1a1a7c23 */ /* 0x100fe20008000820 */
[--C-:B------:R-:W-:Y:S01]  /*2ad0*/  FFMA R27, R27, UR13, -R32.reuse ;  /* 0x0000000d1b1b7c23 */ /* 0x100fe20008000820 */
[--C-:B------:R-:W-:Y:S01]  /*2ae0*/  FFMA R30, R30, UR12, -R32.reuse ;  /* 0x0000000c1e1e7c23 */ /* 0x100fe20008000820 */
[----:B------:R-:W-:Y:S01]  /*2af0*/  FFMA R31, R31, UR11, -R32 ;  /* 0x0000000b1f1f7c23 */ /* 0x000fe20008000820 */
[----:B------:R-:W1:Y:S01]  /*2b00*/  MUFU.EX2 R182, R25 ;  /* 0x0000001900b67308 */ /* 0x000e620000000800 */
[----:B----4-:R-:W-:Y:S01]  /*2b10*/  P2R R24, PR, RZ, 0x4 ;  /* 0x00000004ff187803 */ /* 0x010fe20000000000 */
[----:B------:R-:W-:Y:S01]  /*2b20*/  @!P2 FMUL R28, R28, 0.5 ;  /* 0x3f0000001c1ca820 */ /* 0x000fe20000400000 */
[----:B------:R-:W-:Y:S01]  /*2b30*/  FSETP.GEU.AND P1, PT, R29, -126, PT ;  /* 0xc2fc00001d00780b */ /* 0x000fe20003f2e000 */
[--C-:B------:R-:W-:Y:S01]  /*2b40*/  FFMA R165, R33, UR28, -R174.reuse ;  /* 0x0000001c21a57c23 */ /* 0x100fe200080008ae */
[----:B------:R-:W-:Y:S01]  /*2b50*/  FSETP.GEU.AND P2, PT, R26, -126, PT ;  /* 0xc2fc00001a00780b */ /* 0x000fe20003f4e000 */
[--C-:B------:R-:W-:Y:S01]  /*2b60*/  FFMA R172, R36, UR10, -R174.reuse ;  /* 0x0000000a24ac7c23 */ /* 0x100fe200080008ae */
[----:B------:R-:W-:Y:S01]  /*2b70*/  FSETP.GEU.AND P3, PT, R27, -126, PT ;  /* 0xc2fc00001b00780b */ /* 0x000fe20003f6e000 */
[--C-:B------:R-:W-:Y:S01]  /*2b80*/  FFMA R180, R37, UR9, -R174.reuse ;  /* 0x0000000925b47c23 */ /* 0x100fe200080008ae */
[----:B-----5:R-:W-:Y:S01]  /*2b90*/  @!P4 FMUL R173, R173, R173 ;  /* 0x000000adadadc220 */ /* 0x020fe20000400000 */
[----:B------:R-:W-:Y:S01]  /*2ba0*/  FSETP.GEU.AND P4, PT, R30, -126, PT ;  /* 0xc2fc00001e00780b */ /* 0x000fe20003f8e000 */
[--C-:B------:R-:W-:Y:S01]  /*2bb0*/  FFMA R21, R40, UR8, -R174.reuse ;  /* 0x0000000828157c23 */ /* 0x100fe200080008ae */
[----:B------:R-:W-:Y:S01]  /*2bc0*/  ULDC UR29, c[0x0][0x604] ;  /* 0x00018100001d7ab9 */ /* 0x000fe20000000800 */
[----:B------:R-:W-:Y:S01]  /*2bd0*/  ULDC UR28, c[0x0][0x604] ;  /* 0x00018100001c7ab9 */ /* 0x000fe20000000800 */
[----:B------:R-:W-:Y:S01]  /*2be0*/  ULDC UR10, c[0x0][0x604] ;  /* 0x00018100000a7ab9 */ /* 0x000fe20000000800 */
[----:B------:R-:W-:Y:S01]  /*2bf0*/  ULDC UR9, c[0x0][0x604] ;  /* 0x0001810000097ab9 */ /* 0x000fe20000000800 */
[----:B------:R-:W-:Y:S01]  /*2c00*/  @!P1 FMUL R29, R29, 0.5 ;  /* 0x3f0000001d1d9820 */ /* 0x000fe20000400000 */
[----:B-1----:R-:W-:Y:S01]  /*2c10*/  @!P5 FMUL R182, R182, R182 ;  /* 0x000000b6b6b6d220 */ /* 0x002fe20000400000 */
[----:B------:R-:W-:Y:S01]  /*2c20*/  FSETP.GEU.AND P5, PT, R31, -126, PT ;  /* 0xc2fc00001f00780b */ /* 0x000fe20003fae000 */
[----:B------:R-:W-:Y:S01]  /*2c30*/  @!P2 FMUL R26, R26, 0.5 ;  /* 0x3f0000001a1aa820 */ /* 0x000fe20000400000 */
[----:B------:R-:W-:Y:S01]  /*2c40*/  @!P3 FMUL R27, R27, 0.5 ;  /* 0x3f0000001b1bb820 */ /* 0x000fe20000400000 */
[----:B------:R-:W-:Y:S01]  /*2c50*/  ULDC UR8, c[0x0][0x604] ;  /* 0x0001810000087ab9 */ /* 0x000fe20000000800 */
[--C-:B------:R-:W-:Y:S01]  /*2c60*/  FFMA R164, R41, UR7, -R174.reuse ;  /* 0x0000000729a47c23 */ /* 0x100fe200080008ae */
[----:B------:R-:W-:Y:S01]  /*2c70*/  @!P4 FMUL R30, R30, 0.5 ;  /* 0x3f0000001e1ec820 */ /* 0x000fe20000400000 */
[----:B------:R1:W4:Y:S01]  /*2c80*/  MUFU.EX2 R181, R28 ;  /* 0x0000001c00b57308 */ /* 0x0003220000000800 */
[----:B------:R-:W-:Y:S01]  /*2c90*/  ULDC UR7, c[0x0][0x604] ;  /* 0x0001810000077ab9 */ /* 0x000fe20000000800 */
[--C-:B------:R-:W-:Y:S01]  /*2ca0*/  FFMA R171, R44, UR6, -R174.reuse ;  /* 0x000000062cab7c23 */ /* 0x100fe200080008ae */
[--C-:B------:R-:W-:Y:S01]  /*2cb0*/  FFMA R179, R45, UR27, -R174.reuse ;  /* 0x0000001b2db37c23 */ /* 0x100fe200080008ae */
[--C-:B------:R-:W-:Y:S01]  /*2cc0*/  FFMA R22, R48, UR26, -R174.reuse ;  /* 0x0000001a30167c23 */ /* 0x100fe200080008ae */
[--C-:B------:R-:W-:Y:S01]  /*2cd0*/  FFMA R163, R49, UR25, -R174.reuse ;  /* 0x0000001931a37c23 */ /* 0x100fe200080008ae */
[--C-:B------:R-:W-:Y:S01]  /*2ce0*/  FFMA R170, R52, UR24, -R174.reuse ;  /* 0x0000001834aa7c23 */ /* 0x100fe200080008ae */
[----:B------:R-:W-:Y:S01]  /*2cf0*/  @!P5 FMUL R31, R31, 0.5 ;  /* 0x3f0000001f1fd820 */ /* 0x000fe20000400000 */
[----:B------:R1:W1:Y:S01]  /*2d00*/  MUFU.EX2 R184, R29 ;  /* 0x0000001d00b87308 */ /* 0x0002620000000800 */
[--C-:B------:R-:W-:Y:S01]  /*2d10*/  FFMA R178, R53, UR23, -R174.reuse ;  /* 0x0000001735b27c23 */ /* 0x100fe200080008ae */
[--C-:B------:R-:W-:Y:S01]  /*2d20*/  FFMA R23, R56, UR21, -R174.reuse ;  /* 0x0000001538177c23 */ /* 0x100fe200080008ae */
[--C-:B------:R-:W-:Y:S01]  /*2d30*/  FFMA R162, R57, UR20, -R174.reuse ;  /* 0x0000001439a27c23 */ /* 0x100fe200080008ae */
[--C-:B------:R-:W-:Y:S01]  /*2d40*/  FFMA R169, R60, UR19, -R174.reuse ;  /* 0x000000133ca97c23 */ /* 0x100fe200080008ae */
[--C-:B------:R-:W-:Y:S01]  /*2d50*/  FFMA R177, R61, UR18, -R174.reuse ;  /* 0x000000123db17c23 */ /* 0x100fe200080008ae */
[--C-:B------:R-:W-:Y:S01]  /*2d60*/  FFMA R156, R64, UR17, -R174.reuse ;  /* 0x00000011409c7c23 */ /* 0x100fe200080008ae */
[--C-:B------:R-:W-:Y:S01]  /*2d70*/  FFMA R167, R76, UR29, -R174.reuse ;  /* 0x0000001d4ca77c23 */ /* 0x100fe200080008ae */
[----:B------:R1:W1:Y:S01]  /*2d80*/  MUFU.EX2 R183, R26 ;  /* 0x0000001a00b77308 */ /* 0x0002620000000800 */
[--C-:B------:R-:W-:Y:S01]  /*2d90*/  FFMA R175, R77, UR28, -R174.reuse ;  /* 0x0000001c4daf7c23 */ /* 0x100fe200080008ae */
[--C-:B------:R-:W-:Y:S01]  /*2da0*/  FFMA R158, R80, UR10, -R174.reuse ;  /* 0x0000000a509e7c23 */ /* 0x100fe200080008ae */
[--C-:B------:R-:W-:Y:S01]  /*2db0*/  FFMA R159, R81, UR9, -R174.reuse ;  /* 0x00000009519f7c23 */ /* 0x100fe200080008ae */
[--C-:B------:R-:W-:Y:S01]  /*2dc0*/  FFMA R166, R84, UR8, -R174.reuse ;  /* 0x0000000854a67c23 */ /* 0x100fe200080008ae */
[----:B------:R-:W-:Y:S01]  /*2dd0*/  FFMA R174, R85, UR7, -R174 ;  /* 0x0000000755ae7c23 */ /* 0x000fe200080008ae */
[----:B------:R-:W-:Y:S01]  /*2de0*/  ULDC UR29, c[0x0][0x604] ;  /* 0x00018100001d7ab9 */ /* 0x000fe20000000800 */
[----:B------:R-:W-:Y:S01]  /*2df0*/  ULDC UR28, c[0x0][0x604] ;  /* 0x00018100001c7ab9 */ /* 0x000fe20000000800 */
[----:B------:R1:W1:Y:S01]  /*2e00*/  MUFU.EX2 R186, R27 ;  /* 0x0000001b00ba7308 */ /* 0x0002620000000800 */
[----:B------:R-:W-:Y:S01]  /*2e10*/  ULDC UR10, c[0x0][0x604] ;  /* 0x00018100000a7ab9 */ /* 0x000fe20000000800 */
[----:B------:R-:W-:Y:S01]  /*2e20*/  ULDC UR9, c[0x0][0x604] ;  /* 0x0001810000097ab9 */ /* 0x000fe20000000800 */
[----:B------:R-:W-:Y:S01]  /*2e30*/  ULDC UR8, c[0x0][0x604] ;  /* 0x0001810000087ab9 */ /* 0x000fe20000000800 */
[----:B------:R-:W-:Y:S01]  /*2e40*/  ULDC UR7, c[0x0][0x604] ;  /* 0x0001810000077ab9 */ /* 0x000fe20000000800 */
[--C-:B------:R-:W-:Y:S01]  /*2e50*/  FFMA R192, R34, UR29, -R32.reuse ;  /* 0x0000001d22c07c23 */ /* 0x100fe20008000820 */
[--C-:B------:R-:W-:Y:S01]  /*2e60*/  FFMA R200, R35, UR28, -R32.reuse ;  /* 0x0000001c23c87c23 */ /* 0x100fe20008000820 */
[--C-:B------:R-:W-:Y:S01]  /*2e70*/  FFMA R208, R38, UR10, -R32.reuse ;  /* 0x0000000a26d07c23 */ /* 0x100fe20008000820 */
[----:B------:R1:W1:Y:S01]  /*2e80*/  MUFU.EX2 R185, R30 ;  /* 0x0000001e00b97308 */ /* 0x0002620000000800 */
[--C-:B------:R-:W-:Y:S01]  /*2e90*/  FFMA R215, R39, UR9, -R32.reuse ;  /* 0x0000000927d77c23 */ /* 0x100fe20008000820 */
[--C-:B------:R-:W-:Y:S01]  /*2ea0*/  FFMA R191, R42, UR8, -R32.reuse ;  /* 0x000000082abf7c23 */ /* 0x100fe20008000820 */
[--C-:B------:R-:W-:Y:S01]  /*2eb0*/  FFMA R199, R43, UR7, -R32.reuse ;  /* 0x000000072bc77c23 */ /* 0x100fe20008000820 */
[----:B------:R-:W-:Y:S01]  /*2ec0*/  ULDC UR6, c[0x0][0x604] ;  /* 0x0001810000067ab9 */ /* 0x000fe20000000800 */
[----:B------:R-:W-:Y:S01]  /*2ed0*/  ULDC UR27, c[0x0][0x604] ;  /* 0x00018100001b7ab9 */ /* 0x000fe20000000800 */
[----:B------:R-:W-:Y:S01]  /*2ee0*/  ULDC UR26, c[0x0][0x604] ;  /* 0x00018100001a7ab9 */ /* 0x000fe20000000800 */
[----:B------:R-:W-:Y:S01]  /*2ef0*/  ULDC UR25, c[0x0][0x604] ;  /* 0x0001810000197ab9 */ /* 0x000fe20000000800 */
[----:B------:R1:W1:Y:S01]  /*2f00*/  MUFU.EX2 R188, R31 ;  /* 0x0000001f00bc7308 */ /* 0x0002620000000800 */
        /* <DEDUP_REMOVED lines=18> */
[--C-:B------:R-:W-:Y:S01]  /*3030*/  FFMA R207, R46, UR6, -R32.reuse ;  /* 0x000000062ecf7c23 */ /* 0x100fe20008000820 */
        /* <DEDUP_REMOVED lines=20> */
[----:B------:R-:W-:Y:S01]  /*3180*/  FFMA R214, R87, UR7, -R32 ;  /* 0x0000000757d67c23 */ /* 0x000fe20008000820 */
[----:B-1-34-:R-:W-:Y:S06]  /*3190*/  @!P6 BRA `(.L_x_23) ;  /* 0x0000008000a0e947 */ /* 0x01afec0003800000 */
.L_x_78:
[----:B------:R-:W-:Y:S01]  /*31a0*/  ISETP.NE.AND P6, PT, R24, RZ, PT ;  /* 0x000000ff1800720c */ /* 0x000fe20003fc5270 */
[----:B------:R-:W-:Y:S01]  /*31b0*/  @!P1 FMUL R184, R184, R184 ;  /* 0x000000b8b8b89220 */ /* 0x000fe20000400000 */
[----:B------:R-:W-:Y:S01]  /*31c0*/  @!P2 FMUL R183, R183, R183 ;  /* 0x000000b7b7b7a220 */ /* 0x000fe20000400000 */
[----:B------:R-:W-:Y:S01]  /*31d0*/  @!P3 FMUL R186, R186, R186 ;  /* 0x000000bababab220 */ /* 0x000fe20000400000 */
[----:B------:R-:W-:Y:S01]  /*31e0*/  @!P4 FMUL R185, R185, R185 ;  /* 0x000000b9b9b9c220 */ /* 0x000fe20000400000 */
[----:B------:R-:W-:Y:S01]  /*31f0*/  @!P5 FMUL R188, R188, R188 ;  /* 0x000000bcbcbcd220 */ /* 0x000fe20000400000 */
[----:B------:R-:W-:Y:S01]  /*3200*/  ULOP3.LUT UR22, UR22, 0x4000000, URZ, 0xfc, !UPT ;  /* 0x0400000016167892 */ /* 0x000fe2000f8efc3f */
[----:B------:R-:W-:Y:S01]  /*3210*/  F2FP.F16.F32.PACK_AB R152, R182, R173 ;  /* 0x000000adb698723e */ /* 0x000fe200000000ff */
[----:B------:R-:W-:Y:S01]  /*3220*/  UMOV UR7, 0x40000040 ;  /* 0x4000004000077882 */ /* 0x000fe20000000000 */
[----:B------:R-:W-:Y:S01]  /*3230*/  F2FP.F16.F32.PACK_AB R153, R186, R183 ;  /* 0x000000b7ba99723e */ /* 0x000fe200000000ff */
[----:B------:R-:W-:Y:S01]  /*3240*/  UIADD3 UR6, UR22, 0x1000, URZ ;  /* 0x0000100016067890 */ /* 0x000fe2000fffe03f */
[----:B------:R-:W-:-:S02]  /*3250*/  F2FP.F16.F32.PACK_AB R155, R188, R185 ;  /* 0x000000b9bc9b723e */ /* 0x000fc400000000ff */
[----:B------:R-:W-:Y:S01]  /*3260*/  @!P6 FMUL R181, R181, R181 ;  /* 0x000000b5b5b5e220 */ /* 0x000fe20000400000 */
[----:B------:R-:W-:Y:S02]  /*3270*/  FSETP.GEU.AND P6, PT, R19, -126, PT ;  /* 0xc2fc00001300780b */ /* 0x000fe40003fce000 */
[----:B------:R-:W-:Y:S02]  /*3280*/  FSETP.GEU.AND P1, PT, R165, -126, PT ;  /* 0xc2fc0000a500780b */ /* 0x000fe40003f2e000 */
[----:B------:R-:W-:Y:S02]  /*3290*/  F2FP.F16.F32.PACK_AB R154, R184, R181 ;  /* 0x000000b5b89a723e */ /* 0x000fe400000000ff */
[----:B------:R-:W-:Y:S02]  /*32a0*/  FSETP.GEU.AND P2, PT, R172, -126, PT ;  /* 0xc2fc0000ac00780b */ /* 0x000fe40003f4e000 */
[----:B-12---:R-:W-:Y:S01]  /*32b0*/  WARPGROUP.ARRIVE ;  /* 0x00000000000079c5 */ /* 0x006fe20000000000 */
[----:B------:R-:W-:-:S02]  /*32c0*/  FSETP.GEU.AND P4, PT, R192, -126, PT ;  /* 0xc2fc0000c000780b */ /* 0x000fc40003f8e000 */
[----:B------:R-:W-:Y:S02]  /*32d0*/  FSETP.GEU.AND P3, PT, R180, -126, PT ;  /* 0xc2fc0000b400780b */ /* 0x000fe40003f6e000 */
[----:B------:R-:W-:Y:S01]  /*32e0*/  @!P6 FMUL R19, R19, 0.5 ;  /* 0x3f0000001313e820 */ /* 0x000fe20000400000 */
[----:B------:R-:W-:Y:S01]  /*32f0*/  HGMMA.64x256x16.F32 R24, R152, gdesc[UR4].tnspB, RZ, !UPT, gsb0 ;  /* 0x43e0000498187df0 */ /* 0x000fe2000c0008ff */
[----:B------:R-:W-:Y:S01]  /*3300*/  @!P1 FMUL R165, R165, 0.5 ;  /* 0x3f000000a5a59820 */ /* 0x000fe20000400000 */
[----:B------:R-:W-:Y:S01]  /*3310*/  FSETP.GEU.AND P5, PT, R200, -126, PT ;  /* 0xc2fc0000c800780b */ /* 0x000fe20003fae000 */
[----:B------:R-:W-:Y:S02]  /*3320*/  UIADD3 UR6, UR22, 0x1080, URZ ;  /* 0x0000108016067890 */ /* 0x000fe4000fffe03f */
[----:B------:R-:W1:Y:S01]  /*3330*/  MUFU.EX2 R19, R19 ;  /* 0x0000001300137308 */ /* 0x000e620000000800 */
[----:B------:R-:W-:Y:S01]  /*3340*/  @!P2 FMUL R172, R172, 0.5 ;  /* 0x3f000000acaca820 */ /* 0x000fe20000400000 */
[----:B------:R-:W-:Y:S01]  /*3350*/  UMOV UR7, 0x40000040 ;  /* 0x4000004000077882 */ /* 0x000fe20000000000 */
[----:B------:R-:W-:-:S02]  /*3360*/  @!P4 FMUL R192, R192, 0.5 ;  /* 0x3f000000c0c0c820 */ /* 0x000fc40000400000 */
[----:B------:R-:W-:-:S03]  /*3370*/  @!P3 FMUL R180, R180, 0.5 ;  /* 0x3f000000b4b4b820 */ /* 0x000fc60000400000 */
[----:B------:R-:W2:Y:S02]  /*3380*/  MUFU.EX2 R216, R165 ;  /* 0x000000a500d87308 */ /* 0x000ea40000000800 */
[----:B------:R-:W-:-:S06]  /*3390*/  @!P5 FMUL R200, R200, 0.5 ;  /* 0x3f000000c8c8d820 */ /* 0x000fcc0000400000 */
[----:B------:R-:W3:Y:S01]  /*33a0*/  MUFU.EX2 R172, R172 ;  /* 0x000000ac00ac7308 */ /* 0x000ee20000000800 */
[----:B-1----:R-:W-:Y:S01]  /*33b0*/  @!P6 FMUL R19, R19, R19 ;  /* 0x000000131313e220 */ /* 0x002fe20000400000 */
[----:B------:R-:W-:-:S06]  /*33c0*/  FSETP.GEU.AND P6, PT, R208, -126, PT ;  /* 0xc2fc0000d000780b */ /* 0x000fcc0003fce000 */
[----:B------:R-:W1:Y:S01]  /*33d0*/  MUFU.EX2 R217, R180 ;  /* 0x000000b400d97308 */ /* 0x000e620000000800 */
[----:B--2---:R-:W-:Y:S01]  /*33e0*/  @!P1 FMUL R216, R216, R216 ;  /* 0x000000d8d8d89220 */ /* 0x004fe20000400000 */
[----:B------:R-:W-:-:S05]  /*33f0*/  FSETP.GEU.AND P1, PT, R215, -126, PT ;  /* 0xc2fc0000d700780b */ /* 0x000fca0003f2e000 */
[----:B------:R-:W-:Y:S01]  /*3400*/  @!P6 FMUL R208, R208, 0.5 ;  /* 0x3f000000d0d0e820 */ /* 0x000fe20000400000 */
[----:B------:R-:W2:Y:S01]  /*3410*/  MUFU.EX2 R192, R192 ;  /* 0x000000c000c07308 */ /* 0x000ea20000000800 */
[----:B---3--:R-:W-:Y:S01]  /*3420*/  @!P2 FMUL R172, R172, R172 ;  /* 0x000000acacaca220 */ /* 0x008fe20000400000 */
[----:B------:R-:W-:-:S05]  /*3430*/  FSETP.GEU.AND P2, PT, R171, -126, PT ;  /* 0xc2fc0000ab00780b */ /* 0x000fca0003f4e000 */
[----:B------:R-:W-:Y:S01]  /*3440*/  @!P1 FMUL R215, R215, 0.5 ;  /* 0x3f000000d7d79820 */ /* 0x000fe20000400000 */
[----:B------:R-:W3:Y:S01]  /*3450*/  MUFU.EX2 R165, R200 ;  /* 0x000000c800a57308 */ /* 0x000ee20000000800 */
[----:B-1----:R-:W-:Y:S01]  /*3460*/  @!P3 FMUL R217, R217, R217 ;  /* 0x000000d9d9d9b220 */ /* 0x002fe20000400000 */
[----:B------:R-:W-:-:S05]  /*3470*/  FSETP.GEU.AND P3, PT, R179, -126, PT ;  /* 0xc2fc0000b300780b */ /* 0x000fca0003f6e000 */
[----:B------:R-:W-:Y:S01]  /*3480*/  @!P2 FMUL R171, R171, 0.5 ;  /* 0x3f000000ababa820 */ /* 0x000fe20000400000 */
        /* <DEDUP_REMOVED lines=68> */
[----:B-1----:R-:W-:Y:S01]  /*38d0*/  @!P6 FMUL R22, R22, R22 ;  /* 0x000000161616e220 */ /* 0x002fe20000400000 */
[----:B------:R-:W-:-:S06]  /*38e0*/  FSETP.GEU.AND P6, PT, R206, -126, PT ;  /* 0xc2fc0000ce00780b */ /* 0x000fcc0003fce000 */
[----:B------:R-:W-:Y:S01]  /*38f0*/  @!P3 FMUL R176, R176, 0.5 ;  /* 0x3f000000b0b0b820 */ /* 0x000fe20000400000 */
[----:B--2---:R-:W-:Y:S01]  /*3900*/  @!P1 FMUL R163, R163, R163 ;  /* 0x000000a3a3a39220 */ /* 0x004fe20000400000 */
[----:B------:R-:W-:-:S04]  /*3910*/  FSETP.GEU.AND P1, PT, R210, -126, PT ;  /* 0xc2fc0000d200780b */ /* 0x000fc80003f2e000 */
[----:B------:R-:W1:Y:S01]  /*3920*/  MUFU.EX2 R176, R176 ;  /* 0x000000b000b07308 */ /* 0x000e620000000800 */
[----:B------:R-:W-:-:S07]  /*3930*/  @!P6 FMUL R206, R206, 0.5 ;  /* 0x3f000000cecee820 */ /* 0x000fce0000400000 */
[----:B------:R-:W2:Y:S01]  /*3940*/  MUFU.EX2 R209, R206 ;  /* 0x000000ce00d17308 */ /* 0x000ea20000000800 */
[----:B------:R-:W-:-:S07]  /*3950*/  @!P1 FMUL R210, R210, 0.5 ;  /* 0x3f000000d2d29820 */ /* 0x000fce0000400000 */
        /* <DEDUP_REMOVED lines=13> */
[----:B------:R-:W-:-:S03]  /*3a30*/  FSETP.GEU.AND P2, PT, R168, -126, PT ;  /* 0xc2fc0000a800780b */ /* 0x000fc60003f4e000 */
[----:B------:R-:W-:Y:S02]  /*3a40*/  FADD R181, R181, R206 ;  /* 0x000000ceb5b57221 */ /* 0x000fe40000000000 */
[----:B------:R-:W-:Y:S01]  /*3a50*/  @!P1 FMUL R162, R162, 0.5 ;  /* 0x3f000000a2a29820 */ /* 0x000fe20000400000 */
[----:B------:R-:W1:Y:S01]  /*3a60*/  MUFU.EX2 R198, R23 ;  /* 0x0000001700c67308 */ /* 0x000e620000000800 */
[----:B--2---:R-:W-:Y:S01]  /*3a70*/  @!P4 FMUL R210, R210, R210 ;  /* 0x000000d2d2d2c220 */ /* 0x004fe20000400000 */
[----:B------:R-:W-:-:S03]  /*3a80*/  FSETP.GEU.AND P4, PT, R187, -126, PT ;  /* 0xc2fc0000bb00780b */ /* 0x000fc60003f8e000 */
[----:B------:R-:W-:Y:S02]  /*3a90*/  FADD R183, R183, R210 ;  /* 0x000000d2b7b77221 */ /* 0x000fe40000000000 */
[----:B------:R-:W-:Y:S01]  /*3aa0*/  @!P2 FMUL R168, R168, 0.5 ;  /* 0x3f000000a8a8a820 */ /* 0x000fe20000400000 */
[----:B------:R-:W2:Y:S01]  /*3ab0*/  MUFU.EX2 R215, R162 ;  /* 0x000000a200d77308 */ /* 0x000ea20000000800 */
[----:B---3--:R-:W-:Y:S01]  /*3ac0*/  @!P3 FMUL R175, R175, R175 ;  /* 0x000000afafafb220 */ /* 0x008fe20000400000 */
[----:B------:R-:W-:-:S05]  /*3ad0*/  FSETP.GEU.AND P3, PT, R174, -126, PT ;  /* 0xc2fc0000ae00780b */ /* 0x000fca0003f6e000 */
[----:B------:R-:W-:Y:S01]  /*3ae0*/  @!P4 FMUL R187, R187, 0.5 ;  /* 0x3f000000bbbbc820 */ /* 0x000fe20000400000 */
[----:B------:R-:W3:Y:S01]  /*3af0*/  MUFU.EX2 R23, R197 ;  /* 0x000000c500177308 */ /* 0x000ee20000000800 */
[----:B-1----:R-:W-:Y:S01]  /*3b00*/  @!P6 FMUL R198, R198, R198 ;  /* 0x000000c6c6c6e220 */ /* 0x002fe20000400000 */
[----:B------:R-:W-:Y:S01]  /*3b10*/  FSETP.GEU.AND P6, PT, R205, -126, PT ;  /* 0xc2fc0000cd00780b */ /* 0x000fe20003fce000 */
[----:B------:R-:W-:Y:S02]  /*3b20*/  WARPGROUP.DEPBAR.LE gsb0, 0x0 ;  /* 0x00008000000079c5 */ /* 0x000fe40000010000 */
[----:B------:R-:W-:Y:S02]  /*3b30*/  F2FP.F16.F32.PACK_AB R152, R216, R19 ;  /* 0x00000013d898723e */ /* 0x000fe400000000ff */
[----:B------:R-:W-:Y:S01]  /*3b40*/  @!P3 FMUL R174, R174, 0.5 ;  /* 0x3f000000aeaeb820 */ /* 0x000fe20000400000 */
[----:B------:R-:W-:Y:S01]  /*3b50*/  F2FP.F16.F32.PACK_AB R154, R217, R172 ;  /* 0x000000acd99a723e */ /* 0x000fe200000000ff */
[----:B--2---:R-:W-:Y:S01]  /*3b60*/  @!P1 FMUL R215, R215, R215 ;  /* 0x000000d7d7d79220 */ /* 0x004fe20000400000 */
[----:B------:R-:W-:Y:S01]  /*3b70*/  F2FP.F16.F32.PACK_AB R153, R165, R192 ;  /* 0x000000c0a599723e */ /* 0x000fe200000000ff */
[----:B------:R-:W1:Y:S01]  /*3b80*/  MUFU.EX2 R189, R168 ;  /* 0x000000a800bd7308 */ /* 0x000e620000000800 */
[----:B------:R-:W-:Y:S01]  /*3b90*/  F2FP.F16.F32.PACK_AB R155, R219, R218 ;  /* 0x000000dadb9b723e */ /* 0x000fe200000000ff */
[----:B------:R-:W-:Y:S01]  /*3ba0*/  FADD R173, R173, R198 ;  /* 0x000000c6adad7221 */ /* 0x000fe20000000000 */
[----:B------:R-:W-:Y:S01]  /*3bb0*/  FSETP.GEU.AND P1, PT, R211, -126, PT ;  /* 0xc2fc0000d300780b */ /* 0x000fe20003f2e000 */
[----:B------:R-:W-:Y:S01]  /*3bc0*/  @!P6 FMUL R205, R205, 0.5 ;  /* 0x3f000000cdcde820 */ /* 0x000fe20000400000 */
[----:B------:R-:W-:Y:S01]  /*3bd0*/  WARPGROUP.ARRIVE ;  /* 0x00000000000079c5 */ /* 0x000fe20000000000 */
[----:B---3--:R-:W-:Y:S01]  /*3be0*/  @!P5 FMUL R23, R23, R23 ;  /* 0x000000171717d220 */ /* 0x008fe20000400000 */
[----:B------:R-:W-:Y:S01]  /*3bf0*/  FSETP.GEU.AND P5, PT, R196, -126, PT ;  /* 0xc2fc0000c400780b */ /* 0x000fe20003fae000 */
[----:B------:R-:W2:Y:S01]  /*3c00*/  MUFU.EX2 R162, R205 ;  /* 0x000000cd00a27308 */ /* 0x000ea20000000800 */
[----:B------:R-:W-:Y:S01]  /*3c10*/  FADD R182, R182, R215 ;  /* 0x000000d7b6b67221 */ /* 0x000fe20000000000 */
[----:B------:R-:W-:Y:S01]  /*3c20*/  FADD R186, R186, R23 ;  /* 0x00000017baba7221 */ /* 0x000fe20000000000 */
[----:B------:R-:W-:Y:S01]  /*3c30*/  HGMMA.64x256x16.F32 R24, R152, gdesc[UR4].tnspB, R24, gsb0 ;  /* 0x43e0000498187df0 */ /* 0x000fe20008000818 */
[----:B------:R-:W-:Y:S01]  /*3c40*/  UIADD3 UR6, UR22, 0x1100, URZ ;  /* 0x0000110016067890 */ /* 0x000fe2000fffe03f */
[----:B------:R-:W-:-:S03]  /*3c50*/  UMOV UR7, 0x40000040 ;  /* 0x4000004000077882 */ /* 0x000fc60000000000 */
[----:B------:R-:W-:Y:S01]  /*3c60*/  @!P1 FMUL R211, R211, 0.5 ;  /* 0x3f000000d3d39820 */ /* 0x000fe20000400000 */
[----:B------:R-:W3:Y:S01]  /*3c70*/  MUFU.EX2 R187, R187 ;  /* 0x000000bb00bb7308 */ /* 0x000ee20000000800 */
[----:B-1----:R-:W-:Y:S01]  /*3c80*/  @!P2 FMUL R189, R189, R189 ;  /* 0x000000bdbdbda220 */ /* 0x002fe20000400000 */
[----:B------:R-:W-:Y:S01]  /*3c90*/  FSETP.GEU.AND P2, PT, R167, -126, PT ;  /* 0xc2fc0000a700780b */ /* 0x000fe20003f4e000 */
[----:B------:R-:W-:Y:S02]  /*3ca0*/  @!P5 FMUL R196, R196, 0.5 ;  /* 0x3f000000c4c4d820 */ /* 0x000fe40000400000 */
[----:B------:R-:W-:-:S03]  /*3cb0*/  FADD R172, R172, R189 ;  /* 0x000000bdacac7221 */ /* 0x000fc60000000000 */
        /* <DEDUP_REMOVED lines=14> */
[----:B------:R-:W-:-:S03]  /*3da0*/  FSETP.GEU.AND P5, PT, R195, -126, PT ;  /* 0xc2fc0000c300780b */ /* 0x000fc60003fae000 */
[----:B------:R-:W-:Y:S02]  /*3db0*/  FADD R165, R165, R168 ;  /* 0x000000a8a5a57221 */ /* 0x000fe40000000000 */
[----:B------:R-:W-:Y:S01]  /*3dc0*/  @!P1 FMUL R161, R161, 0.5 ;  /* 0x3f000000a1a19820 */ /* 0x000fe20000400000 */
[----:B------:R-:W2:Y:S01]  /*3dd0*/  MUFU.EX2 R196, R193 ;  /* 0x000000c100c47308 */ /* 0x000ea20000000800 */
[----:B---3--:R-:W-:-:S06]  /*3de0*/  @!P3 FMUL R174, R174, R174 ;  /* 0x000000aeaeaeb220 */ /* 0x008fcc0000400000 */
[----:B------:R-:W-:Y:S01]  /*3df0*/  @!P5 FMUL R195, R195, 0.5 ;  /* 0x3f000000c3c3d820 */ /* 0x000fe20000400000 */
[----:B------:R-:W3:Y:S01]  /*3e00*/  MUFU.EX2 R161, R161 ;  /* 0x000000a100a17308 */ /* 0x000ee20000000800 */
[----:B-1----:R-:W-:Y:S01]  /*3e10*/  @!P6 FMUL R156, R156, R156 ;  /* 0x0000009c9c9ce220 */ /* 0x002fe20000400000 */
[----:B------:R-:W-:-:S03]  /*3e20*/  FSETP.GEU.AND P6, PT, R204, -126, PT ;  /* 0xc2fc0000cc00780b */ /* 0x000fc60003fce000 */
[----:B------:R-:W-:Y:S01]  /*3e30*/  FADD R19, R19, R156 ;  /* 0x0000009c13137221 */ /* 0x000fe20000000000 */
[----:B--2---:R-:W-:Y:S01]  /*3e40*/  @!P4 FMUL R196, R196, R196 ;  /* 0x000000c4c4c4c220 */ /* 0x004fe20000400000 */
[----:B------:R-:W-:-:S08]  /*3e50*/  FSETP.GEU.AND P4, PT, R194, -126, PT ;  /* 0xc2fc0000c200780b */ /* 0x000fd00003f8e000 */
[----:B------:R-:W-:Y:S01]  /*3e60*/  @!P6 FMUL R204, R204, 0.5 ;  /* 0x3f000000cccce820 */ /* 0x000fe20000400000 */
[----:B---3--:R-:W-:Y:S01]  /*3e70*/  @!P1 FMUL R161, R161, R161 ;  /* 0x000000a1a1a19220 */ /* 0x008fe20000400000 */
[----:B------:R-:W-:Y:S02]  /*3e80*/  FSETP.GEU.AND P1, PT, R212, -126, PT ;  /* 0xc2fc0000d400780b */ /* 0x000fe40003f2e000 */
[----:B------:R-:W1:Y:S01]  /*3e90*/  MUFU.EX2 R197, R204 ;  /* 0x000000cc00c57308 */ /* 0x000e620000000800 */
[----:B------:R-:W-:-:S07]  /*3ea0*/  @!P4 FMUL R194, R194, 0.5 ;  /* 0x3f000000c2c2c820 */ /* 0x000fce0000400000 */
[----:B------:R-:W2:Y:S03]  /*3eb0*/  MUFU.EX2 R204, R167 ;  /* 0x000000a700cc7308 */ /* 0x000ea60000000800 */
[----:B------:R-:W-:-:S05]  /*3ec0*/  @!P1 FMUL R212, R212, 0.5 ;  /* 0x3f000000d4d49820 */ /* 0x000fca0000400000 */
[----:B------:R-:W3:Y:S01]  /*3ed0*/  MUFU.EX2 R220, R212 ;  /* 0x000000d400dc7308 */ /* 0x000ee20000000800 */
[----:B-1----:R-:W-:Y:S01]  /*3ee0*/  @!P6 FMUL R197, R197, R197 ;  /* 0x000000c5c5c5e220 */ /* 0x002fe20000400000 */
[----:B------:R-:W-:Y:S01]  /*3ef0*/  FSETP.GEU.AND P6, PT, R157, -126, PT ;  /* 0xc2fc00009d00780b */ /* 0x000fe20003fce000 */
[----:B--2---:R-:W-:Y:S01]  /*3f00*/  @!P2 FMUL R204, R204, R204 ;  /* 0x000000cccccca220 */ /* 0x004fe20000400000 */
[----:B------:R-:W-:-:S11]  /*3f10*/  FSETP.GEU.AND P2, PT, R166, -126, PT ;  /* 0xc2fc0000a600780b */ /* 0x000fd60003f4e000 */
[----:B------:R-:W-:Y:S01]  /*3f20*/  @!P6 FMUL R157, R157, 0.5 ;  /* 0x3f0000009d9de820 */ /* 0x000fe20000400000 */
[----:B---3--:R-:W-:Y:S01]  /*3f30*/  @!P1 FMUL R220, R220, R220 ;  /* 0x000000dcdcdc9220 */ /* 0x008fe20000400000 */
[----:B------:R-:W-:Y:S02]  /*3f40*/  FSETP.GEU.AND P1, PT, R160, -126, PT ;  /* 0xc2fc0000a000780b */ /* 0x000fe40003f2e000 */
[----:B------:R-:W1:Y:S01]  /*3f50*/  MUFU.EX2 R212, R157 ;  /* 0x0000009d00d47308 */ /* 0x000e620000000800 */
[----:B------:R-:W-:Y:S01]  /*3f60*/  FADD R219, R219, R220 ;  /* 0x000000dcdbdb7221 */ /* 0x000fe20000000000 */
[----:B------:R-:W-:-:S06]  /*3f70*/  @!P2 FMUL R166, R166, 0.5 ;  /* 0x3f000000a6a6a820 */ /* 0x000fcc0000400000 */
[----:B------:R-:W2:Y:S03]  /*3f80*/  MUFU.EX2 R157, R195 ;  /* 0x000000c3009d7308 */ /* 0x000ea60000000800 */
[----:B------:R-:W-:-:S05]  /*3f90*/  @!P1 FMUL R160, R160, 0.5 ;  /* 0x3f000000a0a09820 */ /* 0x000fca0000400000 */
[----:B------:R-:W3:Y:S01]  /*3fa0*/  MUFU.EX2 R205, R160 ;  /* 0x000000a000cd7308 */ /* 0x000ee20000000800 */
[----:B-1----:R-:W-:Y:S01]  /*3fb0*/  @!P6 FMUL R212, R212, R212 ;  /* 0x000000d4d4d4e220 */ /* 0x002fe20000400000 */
[----:B------:R-:W-:-:S06]  /*3fc0*/  FSETP.GEU.AND P6, PT, R203, -126, PT ;  /* 0xc2fc0000cb00780b */ /* 0x000fcc0003fce000 */
[----:B------:R-:W1:Y:S01]  /*3fd0*/  MUFU.EX2 R195, R166 ;  /* 0x000000a600c37308 */ /* 0x000e620000000800 */
[----:B--2---:R-:W-:Y:S01]  /*3fe0*/  @!P5 FMUL R157, R157, R157 ;  /* 0x0000009d9d9dd220 */ /* 0x004fe20000400000 */
[----:B------:R-:W-:-:S05]  /*3ff0*/  FSETP.GEU.AND P5, PT, R201, -126, PT ;  /* 0xc2fc0000c900780b */ /* 0x000fca0003fae000 */
[----:B------:R-:W-:Y:S01]  /*4000*/  @!P6 FMUL R203, R203, 0.5 ;  /* 0x3f000000cbcbe820 */ /* 0x000fe20000400000 */
[----:B---3--:R-:W-:Y:S01]  /*4010*/  @!P1 FMUL R205, R205, R205 ;  /* 0x000000cdcdcd9220 */ /* 0x008fe20000400000 */
[----:B------:R-:W-:Y:S02]  /*4020*/  FSETP.GEU.AND P1, PT, R213, -126, PT ;  /* 0xc2fc0000d500780b */ /* 0x000fe40003f2e000 */
[----:B------:R-:W2:Y:S04]  /*4030*/  MUFU.EX2 R167, R203 ;  /* 0x000000cb00a77308 */ /* 0x000ea80000000800 */
[----:B------:R-:W-:Y:S01]  /*4040*/  @!P5 FMUL R201, R201, 0.5 ;  /* 0x3f000000c9c9d820 */ /* 0x000fe20000400000 */
[----:B-1----:R-:W-:-:S03]  /*4050*/  @!P2 FMUL R195, R195, R195 ;  /* 0x000000c3c3c3a220 */ /* 0x002fc60000400000 */
[----:B------:R-:W1:Y:S03]  /*4060*/  MUFU.EX2 R203, R194 ;  /* 0x000000c200cb7308 */ /* 0x000e660000000800 */
[----:B------:R-:W-:-:S05]  /*4070*/  @!P1 FMUL R213, R213, 0.5 ;  /* 0x3f000000d5d59820 */ /* 0x000fca0000400000 */
[----:B------:R-:W3:Y:S01]  /*4080*/  MUFU.EX2 R160, R213 ;  /* 0x000000d500a07308 */ /* 0x000ee20000000800 */
[----:B--2---:R-:W-:Y:S01]  /*4090*/  @!P6 FMUL R167, R167, R167 ;  /* 0x000000a7a7a7e220 */ /* 0x004fe20000400000 */
[----:B------:R-:W-:-:S06]  /*40a0*/  FSETP.GEU.AND P6, PT, R158, -126, PT ;  /* 0xc2fc00009e00780b */ /* 0x000fcc0003fce000 */
[----:B------:R-:W2:Y:S01]  /*40b0*/  MUFU.EX2 R166, R201 ;  /* 0x000000c900a67308 */ /* 0x000ea20000000800 */
[----:B-1----:R-:W-:-:S06]  /*40c0*/  @!P4 FMUL R203, R203, R203 ;  /* 0x000000cbcbcbc220 */ /* 0x002fcc0000400000 */
[----:B------:R-:W-:Y:S01]  /*40d0*/  @!P6 FMUL R158, R158, 0.5 ;  /* 0x3f0000009e9ee820 */ /* 0x000fe20000400000 */
[----:B---3--:R-:W-:Y:S01]  /*40e0*/  @!P1 FMUL R160, R160, R160 ;  /* 0x000000a0a0a09220 */ /* 0x008fe20000400000 */
[----:B------:R-:W-:Y:S02]  /*40f0*/  FSETP.GEU.AND P1, PT, R159, -126, PT ;  /* 0xc2fc00009f00780b */ /* 0x000fe40003f2e000 */
[----:B------:R-:W1:Y:S01]  /*4100*/  MUFU.EX2 R193, R158 ;  /* 0x0000009e00c17308 */ /* 0x000e620000000800 */
[----:B--2---:R-:W-:-:S10]  /*4110*/  @!P5 FMUL R166, R166, R166 ;  /* 0x000000a6a6a6d220 */ /* 0x004fd40000400000 */
[----:B------:R-:W-:-:S04]  /*4120*/  @!P1 FMUL R159, R159, 0.5 ;  /* 0x3f0000009f9f9820 */ /* 0x000fc80000400000 */
[----:B------:R-:W2:Y:S01]  /*4130*/  MUFU.EX2 R222, R159 ;  /* 0x0000009f00de7308 */ /* 0x000ea20000000800 */
[----:B-1----:R-:W-:Y:S01]  /*4140*/  @!P6 FMUL R193, R193, R193 ;  /* 0x000000c1c1c1e220 */ /* 0x002fe20000400000 */
[----:B------:R-:W-:-:S13]  /*4150*/  FSETP.GEU.AND P6, PT, R202, -126, PT ;  /* 0xc2fc0000ca00780b */ /* 0x000fda0003fce000 */
[----:B------:R-:W-:Y:S01]  /*4160*/  @!P6 FMUL R202, R202, 0.5 ;  /* 0x3f000000cacae820 */ /* 0x000fe20000400000 */
[----:B--2---:R-:W-:Y:S01]  /*4170*/  @!P1 FMUL R222, R222, R222 ;  /* 0x000000dedede9220 */ /* 0x004fe20000400000 */
[C---:B------:R-:W-:Y:S02]  /*4180*/  FSETP.GEU.AND P1, PT, R214.reuse, -126, PT ;  /* 0xc2fc0000d600780b */ /* 0x040fe40003f2e000 */
[----:B------:R-:W1:Y:S11]  /*4190*/  MUFU.EX2 R158, R202 ;  /* 0x000000ca009e7308 */ /* 0x000e760000000800 */
[----:B------:R-:W-:-:S04]  /*41a0*/  @!P1 FMUL R214, R214, 0.5 ;  /* 0x3f000000d6d69820 */ /* 0x000fc80000400000 */
[----:B------:R-:W2:Y:S01]  /*41b0*/  MUFU.EX2 R159, R214 ;  /* 0x000000d6009f7308 */ /* 0x000ea20000000800 */
[----:B-1----:R-:W-:Y:S01]  /*41c0*/  @!P6 FMUL R158, R158, R158 ;  /* 0x0000009e9e9ee220 */ /* 0x002fe20000400000 */
[----:B--2---:R-:W-:Y:S01]  /*41d0*/  @!P1 FMUL R159, R159, R159 ;  /* 0x0000009f9f9f9220 */ /* 0x004fe20000400000 */
[----:B------:R-:W-:Y:S01]  /*41e0*/  ISETP.GE.AND P1, PT, R18, 0x81, PT ;  /* 0x000000811200780c */ /* 0x000fe20003f26270 */
[----:B------:R-:W-:Y:S02]  /*41f0*/  WARPGROUP.DEPBAR.LE gsb0, 0x0 ;  /* 0x00008000000079c5 */ /* 0x000fe40000010000 */
[----:B------:R-:W-:Y:S02]  /*4200*/  F2FP.F16.F32.PACK_AB R152, R164, R21 ;  /* 0x00000015a498723e */ /* 0x000fe400000000ff */
[C---:B------:R-:W-:Y:S01]  /*4210*/  F2FP.F16.F32.PACK_AB R154, R180.reuse, R171 ;  /* 0x000000abb49a723e */ /* 0x040fe200000000ff */
[----:B------:R-:W-:Y:S01]  /*4220*/  FADD R180, R180, R175 ;  /* 0x000000afb4b47221 */ /* 0x000fe20000000000 */
[----:B------:R-:W-:-:S02]  /*4230*/  F2FP.F16.F32.PACK_AB R153, R200, R191 ;  /* 0x000000bfc899723e */ /* 0x000fc400000000ff */
[----:B------:R-:W-:-:S04]  /*4240*/  F2FP.F16.F32.PACK_AB R155, R179, R208 ;  /* 0x000000d0b39b723e */ /* 0x000fc800000000ff */
[----:B------:R-:W-:-:S06]  /*4250*/  WARPGROUP.ARRIVE ;  /* 0x00000000000079c5 */ /* 0x000fcc0000000000 */
[----:B------:R-:W-:Y:S01]  /*4260*/  HGMMA.64x256x16.F32 R24, R152, gdesc[UR4].tnspB, R24, gsb0 ;  /* 0x43e0000498187df0 */ /* 0x000fe20008000818 */
[----:B------:R-:W-:Y:S01]  /*4270*/  UIADD3 UR6, UR22, 0x1180, URZ ;  /* 0x0000118016067890 */ /* 0x000fe2000fffe03f */
[----:B------:R-:W-:Y:S01]  /*4280*/  UMOV UR7, 0x40000040 ;  /* 0x4000004000077882 */ /* 0x000fe20000000000 */
[----:B------:R-:W-:Y:S02]  /*4290*/  WARPGROUP.DEPBAR.LE gsb0, 0x0 ;  /* 0x00008000000079c5 */ /* 0x000fe40000010000 */
[----:B------:R-:W-:Y:S01]  /*42a0*/  F2FP.F16.F32.PACK_AB R152, R163, R22 ;  /* 0x00000016a398723e */ /* 0x000fe200000000ff */
[----:B------:R-:W-:Y:S01]  /*42b0*/  FADD R22, R22, R193 ;  /* 0x000000c116167221 */ /* 0x000fe20000000000 */
[C---:B------:R-:W-:Y:S01]  /*42c0*/  F2FP.F16.F32.PACK_AB R154, R199.reuse, R170 ;  /* 0x000000aac79a723e */ /* 0x040fe200000000ff */
[----:B------:R-:W-:Y:S01]  /*42d0*/  FADD R199, R199, R174 ;  /* 0x000000aec7c77221 */ /* 0x000fe20000000000 */
[----:B------:R-:W-:Y:S01]  /*42e0*/  F2FP.F16.F32.PACK_AB R153, R207, R190 ;  /* 0x000000becf99723e */ /* 0x000fe200000000ff */
[----:B------:R-:W-:Y:S01]  /*42f0*/  FADD R190, R190, R203 ;  /* 0x000000cbbebe7221 */ /* 0x000fe20000000000 */
[C---:B------:R-:W-:Y:S01]  /*4300*/  F2FP.F16.F32.PACK_AB R155, R178.reuse, R209 ;  /* 0x000000d1b29b723e */ /* 0x040fe200000000ff */
[----:B------:R-:W-:Y:S01]  /*4310*/  FADD R178, R178, R159 ;  /* 0x0000009fb2b27221 */ /* 0x000fe20000000000 */
[----:B------:R-:W-:-:S02]  /*4320*/  FADD R22, R19, R22 ;  /* 0x0000001613167221 */ /* 0x000fc40000000000 */
[----:B------:R-:W-:Y:S01]  /*4330*/  WARPGROUP.ARRIVE ;  /* 0x00000000000079c5 */ /* 0x000fe20000000000 */
[----:B------:R-:W-:-:S12]  /*4340*/  FADD R219, R219, R178 ;  /* 0x000000b2dbdb7221 */ /* 0x000fd80000000000 */
[----:B------:R-:W-:Y:S01]  /*4350*/  HGMMA.64x256x16.F32 R24, R152, gdesc[UR4].tnspB, R24, gsb0 ;  /* 0x43e0000498187df0 */ /* 0x000fe20008000818 */
[----:B------:R-:W-:Y:S01]  /*4360*/  UIADD3 UR6, UR22, 0x1200, URZ ;  /* 0x0000120016067890 */ /* 0x000fe2000fffe03f */
[----:B------:R-:W-:Y:S01]  /*4370*/  UMOV UR7, 0x40000040 ;  /* 0x4000004000077882 */ /* 0x000fe20000000000 */
[----:B------:R-:W-:Y:S02]  /*4380*/  WARPGROUP.DEPBAR.LE gsb0, 0x0 ;  /* 0x00008000000079c5 */ /* 0x000fe40000010000 */
[----:B------:R-:W-:Y:S02]  /*4390*/  F2FP.F16.F32.PACK_AB R152, R215, R198 ;  /* 0x000000c6d798723e */ /* 0x000fe400000000ff */
[----:B------:R-:W-:Y:S01]  /*43a0*/  F2FP.F16.F32.PACK_AB R154, R177, R206 ;  /* 0x000000ceb19a723e */ /* 0x000fe200000000ff */
[----:B------:R-:W-:Y:S01]  /*43b0*/  FADD R177, R184, R177 ;  /* 0x000000b1b8b17221 */ /* 0x000fe20000000000 */
[----:B------:R-:W-:Y:S02]  /*43c0*/  F2FP.F16.F32.PACK_AB R153, R23, R210 ;  /* 0x000000d21799723e */ /* 0x000fe400000000ff */
[----:B------:R-:W-:Y:S01]  /*43d0*/  F2FP.F16.F32.PACK_AB R155, R169, R162 ;  /* 0x000000a2a99b723e */ /* 0x000fe200000000ff */
[----:B------:R-:W-:Y:S01]  /*43e0*/  FADD R162, R185, R162 ;  /* 0x000000a2b9a27221 */ /* 0x000fe20000000000 */
[----:B------:R-:W-:Y:S01]  /*43f0*/  FADD R169, R188, R169 ;  /* 0x000000a9bca97221 */ /* 0x000fe20000000000 */
[----:B------:R-:W-:Y:S01]  /*4400*/  FADD R177, R177, R180 ;  /* 0x000000b4b1b17221 */ /* 0x000fe20000000000 */
[----:B------:R-:W-:Y:S01]  /*4410*/  WARPGROUP.ARRIVE ;  /* 0x00000000000079c5 */ /* 0x000fe20000000000 */
[----:B------:R-:W-:-:S04]  /*4420*/  IADD3 R23, R2, 0x48020, RZ ;  /* 0x0004802002177810 */ /* 0x000fc80007ffe0ff */
[----:B------:R-:W-:-:S08]  /*4430*/  PRMT R18, RZ, 0x654, R23 ;  /* 0x00000654ff127816 */ /* 0x000fd00000000017 */
[----:B------:R-:W-:Y:S01]  /*4440*/  HGMMA.64x256x16.F32 R24, R152, gdesc[UR4].tnspB, R24, gsb0 ;  /* 0x43e0000498187df0 */ /* 0x000fe20008000818 */
[----:B------:R-:W-:Y:S01]  /*4450*/  UIADD3 UR6, UR22, 0x1280, URZ ;  /* 0x0000128016067890 */ /* 0x000fe2000fffe03f */
[----:B------:R-:W-:Y:S01]  /*4460*/  UMOV UR7, 0x40000040 ;  /* 0x4000004000077882 */ /* 0x000fe20000000000 */
[----:B------:R-:W-:Y:S02]  /*4470*/  WARPGROUP.DEPBAR.LE gsb0, 0x0 ;  /* 0x00008000000079c5 */ /* 0x000fe40000010000 */
[----:B------:R-:W-:Y:S01]  /*4480*/  F2FP.F16.F32.PACK_AB R152, R161, R156 ;  /* 0x0000009ca198723e */ /* 0x000fe200000000ff */
[----:B------:R-:W-:Y:S01]  /*4490*/  FADD R161, R216, R161 ;  /* 0x000000a1d8a17221 */ /* 0x000fe20000000000 */
[----:B------:R-:W-:Y:S01]  /*44a0*/  F2FP.F16.F32.PACK_AB R154, R176, R189 ;  /* 0x000000bdb09a723e */ /* 0x000fe200000000ff */
[----:B------:R-:W-:Y:S01]  /*44b0*/  FADD R176, R217, R176 ;  /* 0x000000b0d9b07221 */ /* 0x000fe20000000000 */
[----:B------:R-:W-:Y:S01]  /*44c0*/  F2FP.F16.F32.PACK_AB R153, R168, R187 ;  /* 0x000000bba899723e */ /* 0x000fe200000000ff */
[----:B------:R-:W-:Y:S01]  /*44d0*/  FADD R187, R192, R187 ;  /* 0x000000bbc0bb7221 */ /* 0x000fe20000000000 */
[----:B------:R-:W-:Y:S01]  /*44e0*/  F2FP.F16.F32.PACK_AB R155, R220, R197 ;  /* 0x000000c5dc9b723e */ /* 0x000fe200000000ff */
[----:B------:R-:W-:Y:S01]  /*44f0*/  FADD R197, R218, R197 ;  /* 0x000000c5dac57221 */ /* 0x000fe20000000000 */
[----:B------:R-:W-:Y:S01]  /*4500*/  FADD R176, R176, R199 ;  /* 0x000000c7b0b07221 */ /* 0x000fe20000000000 */
[----:B------:R-:W-:Y:S01]  /*4510*/  FADD R190, R187, R190 ;  /* 0x000000bebbbe7221 */ /* 0x000fe20000000000 */
[----:B------:R-:W-:-:S02]  /*4520*/  WARPGROUP.ARRIVE ;  /* 0x00000000000079c5 */ /* 0x000fc40000000000 */
[----:B------:R-:W-:-:S11]  /*4530*/  FADD R176, R177, R176 ;  /* 0x000000b0b1b07221 */ /* 0x000fd60000000000 */
        /* <DEDUP_REMOVED lines=14> */
[----:B------:R-:W-:Y:S01]  /*4620*/  WARPGROUP.ARRIVE ;  /* 0x00000000000079c5 */ /* 0x000fe20000000000 */
[----:B------:R-:W-:Y:S01]  /*4630*/  FADD R160, R179, R160 ;  /* 0x000000a0b3a07221 */ /* 0x000fe20000000000 */
[----:B------:R-:W-:Y:S01]  /*4640*/  FADD R173, R173, R212 ;  /* 0x000000d4adad7221 */ /* 0x000fe20000000000 */
[----:B------:R-:W-:Y:S01]  /*4650*/  FADD R182, R182, R205 ;  /* 0x000000cdb6b67221 */ /* 0x000fe20000000000 */
[----:B------:R-:W-:Y:S01]  /*4660*/  FADD R181, R181, R204 ;  /* 0x000000ccb5b57221 */ /* 0x000fe20000000000 */
[----:B------:R-:W-:-:S08]  /*4670*/  FADD R183, R183, R196 ;  /* 0x000000c4b7b77221 */ /* 0x000fd00000000000 */
[----:B------:R-:W-:Y:S01]  /*4680*/  HGMMA.64x256x16.F32 R24, R152, gdesc[UR4].tnspB, R24, gsb0 ;  /* 0x43e0000498187df0 */ /* 0x000fe20008000818 */
[----:B------:R-:W-:Y:S01]  /*4690*/  UIADD3 UR6, UR22, 0x1380, URZ ;  /* 0x0000138016067890 */ /* 0x000fe2000fffe03f */
[----:B------:R-:W-:Y:S01]  /*46a0*/  FADD R157, R186, R157 ;  /* 0x0000009dba9d7221 */ /* 0x000fe20000000000 */
[----:B------:R-:W-:Y:S01]  /*46b0*/  UMOV UR7, 0x40000040 ;  /* 0x4000004000077882 */ /* 0x000fe20000000000 */
[----:B------:R-:W-:Y:S01]  /*46c0*/  FADD R162, R162, R167 ;  /* 0x000000a7a2a27221 */ /* 0x000fe20000000000 */
[----:B------:R-:W-:Y:S01]  /*46d0*/  FADD R160, R169, R160 ;  /* 0x000000a0a9a07221 */ /* 0x000fe20000000000 */
[----:B------:R-:W-:Y:S01]  /*46e0*/  FADD R22, R173, R22 ;  /* 0x00000016ad167221 */ /* 0x000fe20000000000 */
[----:B------:R-:W-:Y:S02]  /*46f0*/  FADD R183, R183, R190 ;  /* 0x000000beb7b77221 */ /* 0x000fe40000000000 */
[----:B------:R-:W-:Y:S01]  /*4700*/  FADD R160, R160, R219 ;  /* 0x000000dba0a07221 */ /* 0x000fe20000000000 */
[----:B------:R-:W-:-:S02]  /*4710*/  WARPGROUP.DEPBAR.LE gsb0, 0x0 ;  /* 0x00008000000079c5 */ /* 0x000fc40000010000 */
        /* <DEDUP_REMOVED lines=15> */
[----:B------:R-:W-:Y:S01]  /*4810*/  FADD R157, R157, R166 ;  /* 0x000000a69d9d7221 */ /* 0x000fe20000000000 */
[----:B------:R-:W-:Y:S01]  /*4820*/  HGMMA.64x256x16.F32 R24, R152, gdesc[UR4].tnspB, R24, gsb0 ;  /* 0x43e0000498187df0 */ /* 0x000fe20008000818 */
[----:B------:R-:W-:Y:S01]  /*4830*/  FADD R162, R162, R197 ;  /* 0x000000c5a2a27221 */ /* 0x000fe20000000000 */
[----:B------:R-:W-:Y:S01]  /*4840*/  FADD R22, R22, R181 ;  /* 0x000000b516167221 */ /* 0x000fe20000000000 */
[----:B------:R-:W-:Y:S01]  /*4850*/  FADD R161, R161, R176 ;  /* 0x000000b0a1a17221 */ /* 0x000fe20000000000 */
[----:B------:R-:W-:Y:S01]  /*4860*/  FADD R157, R157, R160 ;  /* 0x000000a09d9d7221 */ /* 0x000fe20000000000 */
[----:B------:R-:W-:-:S02]  /*4870*/  FADD R162, R183, R162 ;  /* 0x000000a2b7a27221 */ /* 0x000fc40000000000 */
[----:B------:R-:W-:Y:S02]  /*4880*/  FADD R22, R22, R161 ;  /* 0x000000a116167221 */ /* 0x000fe40000000000 */
[----:B------:R-:W-:Y:S01]  /*4890*/  FADD R21, R162, R157 ;  /* 0x0000009da2157221 */ /* 0x000fe20000000000 */
[----:B------:R-:W-:Y:S02]  /*48a0*/  WARPGROUP.DEPBAR.LE gsb0, 0x0 ;  /* 0x00008000000079c5 */ /* 0x000fe40000010000 */
[----:B------:R1:W-:Y:S01]  /*48b0*/  SYNCS.ARRIVE.TRANS64.RED.A1T0 RZ, [R18+URZ], RZ ;  /* 0x000000ff12ff79a7 */ /* 0x0003e2000810043f */
[----:B------:R-:W-:Y:S05]  /*48c0*/  @!P1 BRA `(.L_x_24) ;  /* 0x0000003c00649947 */ /* 0x000fea0003800000 */
[----:B------:R-:W-:Y:S01]  /*48d0*/  MOV R219, R3 ;  /* 0x0000000300db7202 */ /* 0x000fe20000000f00 */
[----:B------:R-:W-:Y:S01]  /*48e0*/  ULDC.64 UR30, c[0x0][0x198] ;  /* 0x00006600001e7ab9 */ /* 0x000fe20000000a00 */
[----:B------:R-:W-:Y:S01]  /*48f0*/  MOV R217, R0 ;  /* 0x0000000000d97202 */ /* 0x000fe20000000f00 */
[----:B------:R-:W-:Y:S01]  /*4900*/  ULDC UR15, c[0x0][0x604] ;  /* 0x00018100000f7ab9 */ /* 0x000fe20000000800 */
[----:B-1----:R-:W-:Y:S02]  /*4910*/  MOV R18, 0x1 ;  /* 0x0000000100127802 */ /* 0x002fe40000000f00 */
[----:B------:R-:W-:-:S07]  /*4920*/  MOV R19, 0x2 ;  /* 0x0000000200137802 */ /* 0x000fce0000000f00 */
.L_x_37:
[----:B------:R-:W-:Y:S01]  /*4930*/  LEA R3, R19, R2, 0x3 ;  /* 0x0000000213037211 */ /* 0x000fe200078e18ff */
[----:B------:R-:W-:Y:S05]  /*4940*/  YIELD ;  /* 0x0000000000007946 */ /* 0x000fea0003800000 */
[----:B------:R-:W-:-:S04]  /*4950*/  SHF.L.U32 R0, R4, 0x1f, RZ ;  /* 0x0000001f04007819 */ /* 0x000fc800000006ff */
[----:B------:R-:W1:Y:S02]  /*4960*/  SYNCS.PHASECHK.TRANS64.TRYWAIT P1, [R3+URZ+0x48000], R0 ;  /* 0x04800000030075a7 */ /* 0x000e64000802017f */
[----:B-1----:R-:W-:Y:S05]  /*4970*/  @!P1 BRA `(.L_x_25) ;  /* 0x0000006800bc9947 */ /* 0x002fea0003800000 */
.L_x_79:
[----:B------:R-:W-:Y:S05]  /*4980*/  WARPSYNC.ALL ;  /* 0x0000000000007948 */ /* 0x000fea0003800000 */
[----:B------:R-:W-:Y:S01]  /*4990*/  LEA R220, R19, UR14, 0xc ;  /* 0x0000000e13dc7c11 */ /* 0x000fe2000f8e60ff */
[----:B------:R-:W-:Y:S01]  /*49a0*/  WARPGROUP.ARRIVE ;  /* 0x00000000000079c5 */ /* 0x000fe20000000000 */
[----:B------:R-:W-:Y:S02]  /*49b0*/  MOV R221, 0x40000040 ;  /* 0x4000004000dd7802 */ /* 0x000fe40000000f00 */
[----:B------:R-:W-:Y:S02]  /*49c0*/  R2UR UR8, R238 ;  /* 0x00000000ee0872ca */ /* 0x000fe400000e0000 */
[----:B------:R-:W-:-:S02]  /*49d0*/  R2UR UR9, R239 ;  /* 0x00000000ef0972ca */ /* 0x000fc400000e0000 */
[C---:B------:R-:W-:Y:S02]  /*49e0*/  R2UR UR10, R220.reuse ;  /* 0x00000000dc0a72ca */ /* 0x040fe400000e0000 */
[----:B------:R-:W-:Y:S02]  /*49f0*/  R2UR UR11, R221 ;  /* 0x00000000dd0b72ca */ /* 0x000fe400000e0000 */
[----:B------:R-:W-:Y:S02]  /*4a00*/  IADD3 R222, R220, 0x2, RZ ;  /* 0x00000002dcde7810 */ /* 0x000fe40007ffe0ff */
[----:B------:R-:W-:Y:S02]  /*4a10*/  MOV R223, 0x40000040 ;  /* 0x4000004000df7802 */ /* 0x000fe40000000f00 */
[----:B------:R-:W-:Y:S02]  /*4a20*/  R2UR UR32, R236 ;  /* 0x00000000ec2072ca */ /* 0x000fe400000e0000 */
[----:B------:R-:W-:-:S02]  /*4a30*/  R2UR UR33, R237 ;  /* 0x00000000ed2172ca */ /* 0x000fc400000e0000 */
[----:B------:R-:W-:Y:S02]  /*4a40*/  R2UR UR34, R222 ;  /* 0x00000000de2272ca */ /* 0x000fe400000e0000 */
[----:B------:R-:W-:Y:S01]  /*4a50*/  R2UR UR35, R223 ;  /* 0x00000000df2372ca */ /* 0x000fe200000e0000 */
[----:B------:R-:W-:Y:S01]  /*4a60*/  HGMMA.64x128x16.F32 R152, gdesc[UR8], RZ, !UPT, gsb0 ;  /* 0x01e00000089879f0 */ /* 0x000fe2000c0008ff */
[----:B------:R-:W-:Y:S02]  /*4a70*/  IADD3 R222, R220, 0x4, RZ ;  /* 0x00000004dcde7810 */ /* 0x000fe40007ffe0ff */
[----:B------:R-:W-:Y:S02]  /*4a80*/  MOV R223, 0x40000040 ;  /* 0x4000004000df7802 */ /* 0x000fe40000000f00 */
[----:B------:R-:W-:Y:S02]  /*4a90*/  R2UR UR24, R234 ;  /* 0x00000000ea1872ca */ /* 0x000fe400000e0000 */
[----:B------:R-:W-:-:S02]  /*4aa0*/  R2UR UR25, R235 ;  /* 0x00000000eb1972ca */ /* 0x000fc400000e0000 */
[----:B------:R-:W-:Y:S02]  /*4ab0*/  R2UR UR26, R222 ;  /* 0x00000000de1a72ca */ /* 0x000fe400000e0000 */
[----:B------:R-:W-:Y:S02]  /*4ac0*/  R2UR UR27, R223 ;  /* 0x00000000df1b72ca */ /* 0x000fe400000e0000 */
        /* <DEDUP_REMOVED lines=14> */
[----:B-1----:R-:W-:Y:S02]  /*4bb0*/  MOV R0, UR22 ;  /* 0x0000001600007c02 */ /* 0x002fe40008000f00 */
[----:B------:R-:W-:-:S02]  /*4bc0*/  R2UR UR20, R228 ;  /* 0x00000000e41472ca */ /* 0x000fc400000e0000 */
[----:B------:R-:W-:Y:S02]  /*4bd0*/  R2UR UR21, R229 ;  /* 0x00000000e51572ca */ /* 0x000fe400000e0000 */
[----:B------:R-:W-:Y:S02]  /*4be0*/  R2UR UR22, R222 ;  /* 0x00000000de1672ca */ /* 0x000fe400000e0000 */
[----:B------:R-:W-:Y:S02]  /*4bf0*/  R2UR UR23, R223 ;  /* 0x00000000df1772ca */ /* 0x000fe400000e0000 */
[----:B------:R-:W-:Y:S02]  /*4c00*/  IADD3 R222, R220, 0x404, RZ ;  /* 0x00000404dcde7810 */ /* 0x000fe40007ffe0ff */
[----:B------:R-:W-:Y:S02]  /*4c10*/  MOV R223, 0x40000040 ;  /* 0x4000004000df7802 */ /* 0x000fe40000000f00 */
[----:B------:R-:W-:-:S02]  /*4c20*/  MOV R221, 0x40000040 ;  /* 0x4000004000dd7802 */ /* 0x000fc40000000f00 */
[----:B------:R-:W-:Y:S02]  /*4c30*/  ISETP.NE.AND P1, PT, R9, RZ, PT ;  /* 0x000000ff0900720c */ /* 0x000fe40003f25270 */
[----:B------:R-:W-:Y:S01]  /*4c40*/  R2UR UR7, R221 ;  /* 0x00000000dd0772ca */ /* 0x000fe200000e0000 */
[----:B------:R-:W-:Y:S02]  /*4c50*/  WARPGROUP.DEPBAR.LE gsb0, 0x0 ;  /* 0x00008000000079c5 */ /* 0x000fe40000010000 */
[----:B------:R-:W-:-:S06]  /*4c60*/  WARPGROUP.ARRIVE ;  /* 0x00000000000079c5 */ /* 0x000fcc0000000000 */
[----:B------:R-:W-:Y:S01]  /*4c70*/  HGMMA.64x128x16.F32 R152, gdesc[UR32], R152, gsb0 ;  /* 0x01e00000209879f0 */ /* 0x000fe20008000898 */
[----:B------:R-:W-:Y:S02]  /*4c80*/  R2UR UR32, R226 ;  /* 0x00000000e22072ca */ /* 0x000fe400000e0000 */
[----:B------:R-:W-:Y:S02]  /*4c90*/  R2UR UR33, R227 ;  /* 0x00000000e32172ca */ /* 0x000fe400000e0000 */
[----:B------:R-:W-:Y:S02]  /*4ca0*/  R2UR UR34, R222 ;  /* 0x00000000de2272ca */ /* 0x000fe400000e0000 */
[----:B------:R-:W-:Y:S02]  /*4cb0*/  R2UR UR35, R223 ;  /* 0x00000000df2372ca */ /* 0x000fe400000e0000 */
[----:B------:R-:W-:Y:S02]  /*4cc0*/  IADD3 R222, R220, 0x406, RZ ;  /* 0x00000406dcde7810 */ /* 0x000fe40007ffe0ff */
[----:B------:R-:W-:Y:S01]  /*4cd0*/  MOV R223, 0x40000040 ;  /* 0x4000004000df7802 */ /* 0x000fe20000000f00 */
[----:B------:R-:W-:-:S02]  /*4ce0*/  WARPGROUP.DEPBAR.LE gsb0, 0x0 ;  /* 0x00008000000079c5 */ /* 0x000fc40000010000 */
        /* <DEDUP_REMOVED lines=25> */
[----:B------:R-:W-:-:S02]  /*4e80*/  MOV R223, 0x40000040 ;  /* 0x4000004000df7802 */ /* 0x000fc40000000f00 */
[----:B------:R-:W-:Y:S02]  /*4e90*/  R2UR UR58, R222 ;  /* 0x00000000de3a72ca */ /* 0x000fe400000e0000 */
[----:B------:R-:W-:Y:S02]  /*4ea0*/  R2UR UR59, R223 ;  /* 0x00000000df3b72ca */ /* 0x000fe400000e0000 */
[----:B------:R-:W-:Y:S02]  /*4eb0*/  IADD3 R222, R220, 0x806, RZ ;  /* 0x00000806dcde7810 */ /* 0x000fe40007ffe0ff */
[----:B------:R-:W-:Y:S02]  /*4ec0*/  MOV R223, 0x40000040 ;  /* 0x4000004000df7802 */ /* 0x000fe40000000f00 */
[----:B------:R-:W-:Y:S02]  /*4ed0*/  R2UR UR54, R222 ;  /* 0x00000000de3672ca */ /* 0x000fe400000e0000 */
[----:B------:R-:W-:-:S02]  /*4ee0*/  R2UR UR55, R223 ;  /* 0x00000000df3772ca */ /* 0x000fc400000e0000 */
[----:B------:R-:W-:Y:S02]  /*4ef0*/  IADD3 R222, R220, 0xc00, RZ ;  /* 0x00000c00dcde7810 */ /* 0x000fe40007ffe0ff */
[----:B------:R-:W-:Y:S02]  /*4f00*/  MOV R223, 0x40000040 ;  /* 0x4000004000df7802 */ /* 0x000fe40000000f00 */
        /* <DEDUP_REMOVED lines=10> */
[----:B------:R-:W-:-:S04]  /*4fb0*/  IADD3 R220, R220, 0xc06, RZ ;  /* 0x00000c06dcdc7810 */ /* 0x000fc80007ffe0ff */
[----:B------:R-:W-:Y:S01]  /*4fc0*/  R2UR UR6, R220 ;  /* 0x00000000dc0672ca */ /* 0x000fe200000e0000 */
[----:B------:R-:W-:Y:S02]  /*4fd0*/  WARPGROUP.DEPBAR.LE gsb0, 0x0 ;  /* 0x00008000000079c5 */ /* 0x000fe40000010000 */
[----:B------:R-:W-:-:S06]  /*4fe0*/  WARPGROUP.ARRIVE ;  /* 0x00000000000079c5 */ /* 0x000fcc0000000000 */
[----:B------:R-:W-:Y:S01]  /*4ff0*/  HGMMA.64x128x16.F32 R152, gdesc[UR20], R152, gsb0 ;  /* 0x01e00000149879f0 */ /* 0x000fe20008000898 */
[----:B------:R-:W-:Y:S02]  /*5000*/  R2UR UR22, R0 ;  /* 0x00000000001672ca */ /* 0x000fe400000e0000 */
        /* <DEDUP_REMOVED lines=31> */
[----:B------:R-:W-:Y:S05]  /*5200*/  @P1 BRA `(.L_x_26) ;  /* 0x0000000000d81947 */ /* 0x000fea0003800000 */
[----:B------:R-:W-:-:S13]  /*5210*/  ISETP.LT.OR P2, PT, R7, 0x1, !P0 ;  /* 0x000000010700780c */ /* 0x000fda0004741670 */
[----:B------:R-:W-:Y:S05]  /*5220*/  @P2 BRA `(.L_x_27) ;  /* 0x0000000000cc2947 */ /* 0x000fea0003800000 */
[----:B------:R-:W-:Y:S02]  /*5230*/  LEA R0, R5, R2, 0x3 ;  /* 0x0000000205007211 */ /* 0x000fe400078e18ff */
[----:B------:R-:W-:Y:S02]  /*5240*/  SHF.L.U32 R3, R6, 0x1f, RZ ;  /* 0x0000001f06037819 */ /* 0x000fe400000006ff */
[----:B------:R-:W-:Y:S02]  /*5250*/  ISETP.NE.AND P3, PT, R17, RZ, PT ;  /* 0x000000ff1100720c */ /* 0x000fe40003f65270 */
[----:B------:R-:W1:Y:S02]  /*5260*/  SYNCS.PHASECHK.TRANS64.TRYWAIT P2, [R0+URZ+0x48020], R3 ;  /* 0x04802003000075a7 */ /* 0x000e64000804017f */
[----:B-1----:R-:W-:Y:S09]  /*5270*/  @!P2 BRA `(.L_x_28) ;  /* 0x000000600090a947 */ /* 0x002ff20003800000 */
.L_x_80:
[----:B------:R-:W-:Y:S05]  /*5280*/  @P3 BRA `(.L_x_29) ;  /* 0x0000000000143947 */ /* 0x000fea0003800000 */
[----:B------:R-:W-:Y:S02]  /*5290*/  LOP3.LUT P2, RZ, R16, 0x1f, RZ, 0xc0, !PT ;  /* 0x0000001f10ff7812 */ /* 0x000fe4000784c0ff */
[----:B-1----:R-:W-:-:S04]  /*52a0*/  MOV R3, 0x10000 ;  /* 0x0001000000037802 */ /* 0x002fc80000000f00 */
[----:B------:R2:W-:Y:S07]  /*52b0*/  SYNCS.ARRIVE.TRANS64 RZ, [R0+URZ+0x48000], R3 ;  /* 0x0480000300ff79a7 */ /* 0x0005ee000800003f */
[----:B------:R-:W-:Y:S05]  /*52c0*/  @!P2 BRA `(.L_x_29) ;  /* 0x000000000004a947 */ /* 0x000fea0003800000 */
[----:B------:R-:W-:Y:S01]  /*52d0*/  BPT.TRAP 0x1 ;  /* 0x000000040000795c */ /* 0x000fe20000300000 */
.L_x_29:
[----:B-12---:R-:W-:Y:S01]  /*52e0*/  LEA R3, R5, R2, 0x10 ;  /* 0x0000000205037211 */ /* 0x006fe200078e80ff */
[----:B------:R-:W-:Y:S01]  /*52f0*/  UIADD3 UR38, UP0, UR30, 0x1f0, URZ ;  /* 0x000001f01e267890 */ /* 0x000fe2000ff1e03f */
[----:B------:R-:W-:Y:S01]  /*5300*/  R2UR UR35, R8 ;  /* 0x00000000082372ca */ /* 0x000fe200000e0000 */
[----:B------:R-:W-:Y:S01]  /*5310*/  UMOV UR6, 0x0 ;  /* 0x0000000000067882 */ /* 0x000fe20000000000 */
[----:B------:R-:W-:Y:S01]  /*5320*/  R2UR UR33, R0 ;  /* 0x00000000002172ca */ /* 0x000fe200000e0000 */
[----:B------:R-:W-:Y:S01]  /*5330*/  UIADD3.X UR39, URZ, UR31, URZ, UP0, !UPT ;  /* 0x0000001f3f277290 */ /* 0x000fe200087fe43f */
[----:B------:R-:W-:Y:S01]  /*5340*/  R2UR UR8, R3 ;  /* 0x00000000030872ca */ /* 0x000fe200000e0000 */
[----:B------:R-:W-:Y:S01]  /*5350*/  UMOV UR7, 0x10000000 ;  /* 0x1000000000077882 */ /* 0x000fe20000000000 */
[----:B------:R-:W-:Y:S01]  /*5360*/  UMOV UR34, URZ ;  /* 0x0000003f00227c82 */ /* 0x000fe20008000000 */
[----:B------:R-:W-:Y:S01]  /*5370*/  UMOV UR26, 0x40 ;  /* 0x00000040001a7882 */ /* 0x000fe20000000000 */
[----:B------:R-:W-:Y:S01]  /*5380*/  UMOV UR28, UR36 ;  /* 0x00000024001c7c82 */ /* 0x000fe20008000000 */
[----:B------:R-:W-:Y:S01]  /*5390*/  UMOV UR29, UR37 ;  /* 0x00000025001d7c82 */ /* 0x000fe20008000000 */
[----:B------:R-:W-:Y:S01]  /*53a0*/  UMOV UR18, 0x80 ;  /* 0x0000008000127882 */ /* 0x000fe20000000000 */
[----:B------:R-:W-:Y:S01]  /*53b0*/  UMOV UR20, UR36 ;  /* 0x0000002400147c82 */ /* 0x000fe20008000000 */
[----:B------:R-:W-:Y:S01]  /*53c0*/  UMOV UR21, UR37 ;  /* 0x0000002500157c82 */ /* 0x000fe20008000000 */
[----:B------:R-:W-:Y:S01]  /*53d0*/  USHF.L.U32 UR35, UR35, 0x7, URZ ;  /* 0x0000000723237899 */ /* 0x000fe2000800063f */
[----:B------:R-:W-:Y:S01]  /*53e0*/  IADD3 R5, R5, 0x1, RZ ;  /* 0x0000000105057810 */ /* 0x000fe20007ffe0ff */
[----:B------:R-:W-:-:S02]  /*53f0*/  UIADD3 UR33, UR33, 0x48000, URZ ;  /* 0x0004800021217890 */ /* 0x000fc4000fffe03f */
[----:B------:R-:W-:Y:S01]  /*5400*/  UIADD3 UR32, UR8, 0x8000, URZ ;  /* 0x0000800008207890 */ /* 0x000fe2000fffe03f */
[C---:B------:R-:W-:Y:S01]  /*5410*/  ISETP.NE.AND P2, PT, R5.reuse, 0x4, PT ;  /* 0x000000040500780c */ /* 0x040fe20003f45270 */
[----:B------:R-:W-:Y:S02]  /*5420*/  UIADD3 UR24, UR8, 0xc000, URZ ;  /* 0x0000c00008187890 */ /* 0x000fe4000fffe03f */
[----:B------:R-:W-:Y:S01]  /*5430*/  UIADD3 UR16, UR8, 0x10000, URZ ;  /* 0x0001000008107890 */ /* 0x000fe2000fffe03f */
[----:B------:R-:W-:Y:S01]  /*5440*/  SEL R3, RZ, 0x1, P2 ;  /* 0x00000001ff037807 */ /* 0x000fe20001000000 */
[----:B------:R-:W-:Y:S01]  /*5450*/  UIADD3 UR8, UR8, 0x14000, URZ ;  /* 0x0001400008087890 */ /* 0x000fe2000fffe03f */
[----:B------:R-:W-:Y:S01]  /*5460*/  SEL R5, R5, RZ, P2 ;  /* 0x000000ff05057207 */ /* 0x000fe20001000000 */
        /* <DEDUP_REMOVED lines=8> */
[----:B------:R-:W-:Y:S01]  /*54f0*/  UMOV UR9, UR33 ;  /* 0x0000002100097c82 */ /* 0x000fe20008000000 */
[----:B------:R-:W-:Y:S01]  /*5500*/  UMOV UR11, UR35 ;  /* 0x00000023000b7c82 */ /* 0x000fe20008000000 */
[----:B------:R1:W-:Y:S01]  /*5510*/  UTMALDG.4D [UR24], [UR38], desc[UR6] ;  /* 0x00000618260075b4 */ /* 0x0003e20008019000 */
[----:B------:R-:W-:Y:S01]  /*5520*/  LOP3.LUT R6, R6, R3, RZ, 0x3c, !PT ;  /* 0x0000000306067212 */ /* 0x000fe200078e3cff */
[----:B------:R1:W-:Y:S01]  /*5530*/  UTMALDG.4D [UR16], [UR38], desc[UR6] ;  /* 0x00000610260075b4 */ /* 0x0003e20008019000 */
[----:B------:R1:W-:Y:S02]  /*5540*/  UTMALDG.4D [UR8], [UR38], desc[UR6] ;  /* 0x00000608260075b4 */ /* 0x0003e40008019000 */
[----:B-1----:R-:W-:-:S03]  /*5550*/  NOP ;  /* 0x0000000000007918 */ /* 0x002fc60000000000 */
.L_x_27:
[----:B------:R-:W-:-:S07]  /*5560*/  IADD3 R7, R7, -0x1, RZ ;  /* 0xffffffff07077810 */ /* 0x000fce0007ffe0ff */
.L_x_26:
[----:B------:R-:W-:Y:S01]  /*5570*/  IADD3 R19, R19, 0x1, RZ ;  /* 0x0000000113137810 */ /* 0x000fe20007ffe0ff */
[----:B------:R-:W-:Y:S05]  /*5580*/  WARPSYNC.ALL ;  /* 0x0000000000007948 */ /* 0x000fea0003800000 */
[----:B------:R-:W-:-:S04]  /*5590*/  ISETP.NE.AND P2, PT, R19, 0x4, PT ;  /* 0x000000041300780c */ /* 0x000fc80003f45270 */
[----:B------:R-:W-:Y:S02]  /*55a0*/  SEL R3, RZ, 0x1, P2 ;  /* 0x00000001ff037807 */ /* 0x000fe40001000000 */
[----:B------:R-:W-:Y:S02]  /*55b0*/  SEL R19, R19, RZ, P2 ;  /* 0x000000ff13137207 */ /* 0x000fe40001000000 */
[----:B------:R-:W-:Y:S02]  /*55c0*/  LOP3.LUT R4, R4, R3, RZ, 0x3c, !PT ;  /* 0x0000000304047212 */ /* 0x000fe400078e3cff */
[----:B------:R-:W-:Y:S01]  /*55d0*/  FMNMX R0, R152, R219, !PT ;  /* 0x000000db98007209 */ /* 0x000fe20007800000 */
[----:B------:R-:W-:Y:S01]  /*55e0*/  BSSY B0, `(.L_x_30) ;  /* 0x0000064000007945 */ /* 0x000fe20003800000 */
        /* <DEDUP_REMOVED lines=63> */
[----:B------:R-:W-:Y:S01]  /*59e0*/  LEA R222, R18, R23, 0x3 ;  /* 0x0000001712de7211 */ /* 0x000fe200078e18ff */
[----:B------:R-:W1:Y:S01]  /*59f0*/  SHFL.BFLY PT, R3, R216, 0x1, 0x1f ;  /* 0x0c201f00d8037f89 */ /* 0x000e6200000e0000 */
[----:B------:R-:W-:Y:S02]  /*5a00*/  LEA R242, R19, R2, 0x3 ;  /* 0x0000000213f27211 */ /* 0x000fe400078e18ff */
[----:B------:R-:W-:Y:S01]  /*5a10*/  PRMT R222, RZ, 0x654, R222 ;  /* 0x00000654ffde7816 */ /* 0x000fe200000000de */
[----:B------:R-:W2:Y:S03]  /*5a20*/  SHFL.BFLY PT, R221, R218, 0x1, 0x1f ;  /* 0x0c201f00dadd7f89 */ /* 0x000ea600000e0000 */
[----:B------:R3:W-:Y:S01]  /*5a30*/  SYNCS.ARRIVE.TRANS64.RED.A1T0 RZ, [R222+URZ], RZ ;  /* 0x000000ffdeff79a7 */ /* 0x0007e2000810043f */
[----:B-1----:R-:W-:-:S02]  /*5a40*/  FMNMX R220, R216, R3, !PT ;  /* 0x00000003d8dc7209 */ /* 0x002fc40007800000 */
[----:B--2---:R-:W-:-:S03]  /*5a50*/  FMNMX R221, R218, R221, !PT ;  /* 0x000000dddadd7209 */ /* 0x004fc60007800000 */
[----:B------:R-:W1:Y:S04]  /*5a60*/  SHFL.BFLY PT, R3, R220, 0x2, 0x1f ;  /* 0x0c401f00dc037f89 */ /* 0x000e6800000e0000 */
[----:B------:R-:W2:Y:S01]  /*5a70*/  SHFL.BFLY PT, R0, R221, 0x2, 0x1f ;  /* 0x0c401f00dd007f89 */ /* 0x000ea200000e0000 */
[----:B-1----:R-:W-:-:S04]  /*5a80*/  FMNMX R3, R220, R3, !PT ;  /* 0x00000003dc037209 */ /* 0x002fc80007800000 */
[----:B------:R-:W-:Y:S02]  /*5a90*/  FSETP.NEU.AND P2, PT, R3, -INF , PT ;  /* 0xff8000000300780b */ /* 0x000fe40003f4d000 */
[----:B--2---:R-:W-:Y:S02]  /*5aa0*/  FMNMX R0, R221, R0, !PT ;  /* 0x00000000dd007209 */ /* 0x004fe40007800000 */
[----:B------:R-:W-:Y:S02]  /*5ab0*/  FSEL R224, R3, RZ, P2 ;  /* 0x000000ff03e07208 */ /* 0x000fe40001000000 */
[----:B------:R-:W-:-:S03]  /*5ac0*/  FSETP.NEU.AND P3, PT, R0, -INF , PT ;  /* 0xff8000000000780b */ /* 0x000fc60003f6d000 */
[----:B------:R-:W-:Y:S01]  /*5ad0*/  FADD R216, -R224, R219 ;  /* 0x000000dbe0d87221 */ /* 0x000fe20000000100 */
[----:B------:R-:W-:Y:S02]  /*5ae0*/  SHF.L.U32 R219, R4, 0x1f, RZ ;  /* 0x0000001f04db7819 */ /* 0x000fe400000006ff */
[----:B------:R-:W-:Y:S02]  /*5af0*/  FSEL R240, R0, RZ, P3 ;  /* 0x000000ff00f07208 */ /* 0x000fe40001800000 */
[----:B------:R-:W1:Y:S03]  /*5b00*/  SYNCS.PHASECHK.TRANS64.TRYWAIT P4, [R242+URZ+0x48000], R219 ;  /* 0x048000dbf20075a7 */ /* 0x000e66000808017f */
[----:B------:R-:W-:Y:S01]  /*5b10*/  FADD R218, -R240, R217 ;  /* 0x000000d9f0da7221 */ /* 0x000fe20000000100 */
[----:B------:R-:W-:-:S03]  /*5b20*/  FMUL R217, R216, UR15 ;  /* 0x0000000fd8d97c20 */ /* 0x000fc60008400000 */
[----:B------:R-:W-:Y:S01]  /*5b30*/  FMUL R216, R218, UR15 ;  /* 0x0000000fdad87c20 */ /* 0x000fe20008400000 */
[----:B------:R-:W-:Y:S01]  /*5b40*/  FMUL R218, R240, UR15 ;  /* 0x0000000ff0da7c20 */ /* 0x000fe20008400000 */
[----:B------:R-:W-:-:S03]  /*5b50*/  FSETP.GEU.AND P5, PT, R217, -126, PT ;  /* 0xc2fc0000d900780b */ /* 0x000fc60003fae000 */
[----:B------:R-:W-:Y:S01]  /*5b60*/  FSETP.GEU.AND P6, PT, R216, -126, PT ;  /* 0xc2fc0000d800780b */ /* 0x000fe20003fce000 */
[--C-:B------:R-:W-:Y:S01]  /*5b70*/  FFMA R154, R154, UR15, -R218.reuse ;  /* 0x0000000f9a9a7c23 */ /* 0x100fe200080008da */
[--C-:B------:R-:W-:Y:S01]  /*5b80*/  FFMA R155, R155, UR15, -R218.reuse ;  /* 0x0000000f9b9b7c23 */ /* 0x100fe200080008da */
[----:B------:R-:W-:-:S03]  /*5b90*/  FFMA R221, R158, UR15, -R218 ;  /* 0x0000000f9edd7c23 */ /* 0x000fc600080008da */
[----:B------:R-:W-:Y:S02]  /*5ba0*/  FSETP.GEU.AND P2, PT, R154, -126, PT ;  /* 0xc2fc00009a00780b */ /* 0x000fe40003f4e000 */
[----:B------:R-:W-:Y:S02]  /*5bb0*/  FSETP.GEU.AND P3, PT, R155, -126, PT ;  /* 0xc2fc00009b00780b */ /* 0x000fe40003f6e000 */
[----:B------:R-:W-:-:S03]  /*5bc0*/  @!P5 FMUL R217, R217, 0.5 ;  /* 0x3f000000d9d9d820 */ /* 0x000fc60000400000 */
[----:B------:R-:W-:-:S03]  /*5bd0*/  @!P6 FMUL R216, R216, 0.5 ;  /* 0x3f000000d8d8e820 */ /* 0x000fc60000400000 */
[----:B------:R-:W2:Y:S03]  /*5be0*/  MUFU.EX2 R217, R217 ;  /* 0x000000d900d97308 */ /* 0x000ea60000000800 */
[----:B------:R-:W-:-:S05]  /*5bf0*/  @!P2 FMUL R154, R154, 0.5 ;  /* 0x3f0000009a9aa820 */ /* 0x000fca0000400000 */
[----:B------:R-:W4:Y:S01]  /*5c00*/  MUFU.EX2 R216, R216 ;  /* 0x000000d800d87308 */ /* 0x000f220000000800 */
[----:B-1-3--:R-:W-:Y:S05]  /*5c10*/  @!P4 BRA `(.L_x_31) ;  /* 0x00000058003cc947 */ /* 0x00afea0003800000 */
.L_x_81:
[----:B------:R-:W-:Y:S05]  /*5c20*/  BSYNC B0 ;  /* 0x0000000000007941 */ /* 0x000fea0003800000 */
.L_x_30:
[----:B------:R-:W-:Y:S01]  /*5c30*/  FSETP.GEU.AND P4, PT, R221, -126, PT ;  /* 0xc2fc0000dd00780b */ /* 0x000fe20003f8e000 */
[----:B------:R-:W-:Y:S01]  /*5c40*/  @!P3 FMUL R155, R155, 0.5 ;  /* 0x3f0000009b9bb820 */ /* 0x000fe20000400000 */
[----:B------:R-:W-:Y:S01]  /*5c50*/  FFMA R223, R159, UR15, -R218 ;  /* 0x0000000f9fdf7c23 */ /* 0x000fe200080008da */
[----:B-1----:R1:W3:Y:S01]  /*5c60*/  MUFU.EX2 R219, R154 ;  /* 0x0000009a00db7308 */ /* 0x0022e20000000800 */
[----:B------:R-:W-:Y:S01]  /*5c70*/  FMUL R220, R224, UR15 ;  /* 0x0000000fe0dc7c20 */ /* 0x000fe20008400000 */
[----:B--2---:R-:W-:Y:S01]  /*5c80*/  @!P5 FMUL R217, R217, R217 ;  /* 0x000000d9d9d9d220 */ /* 0x004fe20000400000 */
[----:B----4-:R-:W-:Y:S01]  /*5c90*/  @!P6 FMUL R216, R216, R216 ;  /* 0x000000d8d8d8e220 */ /* 0x010fe20000400000 */
[----:B------:R-:W-:Y:S01]  /*5ca0*/  FSETP.GEU.AND P5, PT, R223, -126, PT ;  /* 0xc2fc0000df00780b */ /* 0x000fe20003fae000 */
[--C-:B------:R-:W-:Y:S01]  /*5cb0*/  FFMA R152, R152, UR15, -R220.reuse ;  /* 0x0000000f98987c23 */ /* 0x100fe200080008dc */
[--C-:B------:R-:W-:Y:S01]  /*5cc0*/  FFMA R153, R153, UR15, -R220.reuse ;  /* 0x0000000f99997c23 */ /* 0x100fe200080008dc */
[----:B------:R-:W-:Y:S01]  /*5cd0*/  LEA R240, R19, UR22, 0xc ;  /* 0x0000001613f07c11 */ /* 0x000fe2000f8e60ff */
[----:B------:R2:W4:Y:S01]  /*5ce0*/  MUFU.EX2 R158, R155 ;  /* 0x0000009b009e7308 */ /* 0x0005220000000800 */
[--C-:B-1----:R-:W-:Y:S01]  /*5cf0*/  FFMA R154, R156, UR15, -R220.reuse ;  /* 0x0000000f9c9a7c23 */ /* 0x102fe200080008dc */
[----:B------:R-:W-:Y:S01]  /*5d00*/  @!P4 FMUL R221, R221, 0.5 ;  /* 0x3f000000ddddc820 */ /* 0x000fe20000400000 */
[----:B------:R-:W-:Y:S01]  /*5d10*/  FSETP.GEU.AND P6, PT, R152, -126, PT ;  /* 0xc2fc00009800780b */ /* 0x000fe20003fce000 */
[----:B------:R-:W-:Y:S05]  /*5d20*/  WARPSYNC.ALL ;  /* 0x0000000000007948 */ /* 0x000fea0003800000 */
[----:B------:R-:W1:Y:S01]  /*5d30*/  MUFU.EX2 R159, R221 ;  /* 0x000000dd009f7308 */ /* 0x000e620000000800 */
[--C-:B--2---:R-:W-:Y:S01]  /*5d40*/  FFMA R155, R157, UR15, -R220.reuse ;  /* 0x0000000f9d9b7c23 */ /* 0x104fe200080008dc */
[----:B---3--:R-:W-:Y:S01]  /*5d50*/  @!P2 FMUL R219, R219, R219 ;  /* 0x000000dbdbdba220 */ /* 0x008fe20000400000 */
[----:B------:R-:W-:Y:S01]  /*5d60*/  FSETP.GEU.AND P2, PT, R153, -126, PT ;  /* 0xc2fc00009900780b */ /* 0x000fe20003f4e000 */
[----:B------:R-:W-:Y:S01]  /*5d70*/  @!P5 FMUL R223, R223, 0.5 ;  /* 0x3f000000dfdfd820 */ /* 0x000fe20000400000 */
[----:B------:R-:W-:Y:S01]  /*5d80*/  MOV R241, 0x40000040 ;  /* 0x4000004000f17802 */ /* 0x000fe20000000f00 */
[-C--:B------:R-:W-:Y:S01]  /*5d90*/  FMUL R24, R24, R217.reuse ;  /* 0x000000d918187220 */ /* 0x080fe20000400000 */
[----:B------:R-:W-:Y:S01]  /*5da0*/  @!P6 FMUL R152, R152, 0.5 ;  /* 0x3f0000009898e820 */ /* 0x000fe20000400000 */
[----:B----4-:R-:W-:Y:S01]  /*5db0*/  @!P3 FMUL R158, R158, R158 ;  /* 0x0000009e9e9eb220 */ /* 0x010fe20000400000 */
[----:B------:R-:W-:Y:S01]  /*5dc0*/  FSETP.GEU.AND P3, PT, R154, -126, PT ;  /* 0xc2fc00009a00780b */ /* 0x000fe20003f6e000 */
[----:B------:R-:W2:Y:S01]  /*5dd0*/  MUFU.EX2 R156, R223 ;  /* 0x000000df009c7308 */ /* 0x000ea20000000800 */
[----:B------:R-:W-:Y:S01]  /*5de0*/  R2UR UR6, R240 ;  /* 0x00000000f00672ca */ /* 0x000fe200000e0000 */
[-C--:B------:R-:W-:Y:S01]  /*5df0*/  FMUL R25, R25, R217.reuse ;  /* 0x000000d919197220 */ /* 0x080fe20000400000 */
[----:B------:R-:W-:Y:S01]  /*5e00*/  R2UR UR7, R241 ;  /* 0x00000000f10772ca */ /* 0x000fe200000e0000 */
[-C--:B------:R-:W-:Y:S01]  /*5e10*/  FMUL R28, R28, R217.reuse ;  /* 0x000000d91c1c7220 */ /* 0x080fe20000400000 */
[----:B------:R-:W-:Y:S01]  /*5e20*/  FMUL R29, R29, R217 ;  /* 0x000000d91d1d7220 */ /* 0x000fe20000400000 */
[----:B------:R-:W-:Y:S01]  /*5e30*/  @!P2 FMUL R153, R153, 0.5 ;  /* 0x3f0000009999a820 */ /* 0x000fe20000400000 */
[----:B-1----:R-:W-:Y:S01]  /*5e40*/  @!P4 FMUL R159, R159, R159 ;  /* 0x0000009f9f9fc220 */ /* 0x002fe20000400000 */
[----:B------:R-:W-:Y:S01]  /*5e50*/  FSETP.GEU.AND P4, PT, R155, -126, PT ;  /* 0xc2fc00009b00780b */ /* 0x000fe20003f8e000 */
[----:B------:R-:W1:Y:S01]  /*5e60*/  MUFU.EX2 R222, R152 ;  /* 0x0000009800de7308 */ /* 0x000e620000000800 */
[-C--:B------:R-:W-:Y:S01]  /*5e70*/  FMUL R32, R32, R217.reuse ;  /* 0x000000d920207220 */ /* 0x080fe20000400000 */
[-C--:B------:R-:W-:Y:S01]  /*5e80*/  FMUL R33, R33, R217.reuse ;  /* 0x000000d921217220 */ /* 0x080fe20000400000 */
[----:B------:R-:W-:Y:S01]  /*5e90*/  @!P3 FMUL R154, R154, 0.5 ;  /* 0x3f0000009a9ab820 */ /* 0x000fe20000400000 */
[-C--:B------:R-:W-:Y:S01]  /*5ea0*/  FMUL R36, R36, R217.reuse ;  /* 0x000000d924247220 */ /* 0x080fe20000400000 */
[-C--:B------:R-:W-:Y:S01]  /*5eb0*/  FMUL R37, R37, R217.reuse ;  /* 0x000000d925257220 */ /* 0x080fe20000400000 */
[-C--:B------:R-:W-:Y:S01]  /*5ec0*/  FMUL R40, R40, R217.reuse ;  /* 0x000000d928287220 */ /* 0x080fe20000400000 */
[-C--:B------:R-:W-:Y:S01]  /*5ed0*/  FMUL R41, R41, R217.reuse ;  /* 0x000000d929297220 */ /* 0x080fe20000400000 */
[----:B------:R-:W3:Y:S01]  /*5ee0*/  MUFU.EX2 R157, R153 ;  /* 0x00000099009d7308 */ /* 0x000ee20000000800 */
[----:B--2---:R-:W-:Y:S01]  /*5ef0*/  @!P5 FMUL R156, R156, R156 ;  /* 0x0000009c9c9cd220 */ /* 0x004fe20000400000 */
[-C--:B------:R-:W-:Y:S01]  /*5f00*/  FMUL R44, R44, R217.reuse ;  /* 0x000000d92c2c7220 */ /* 0x080fe20000400000 */
[-C--:B------:R-:W-:Y:S01]  /*5f10*/  FMUL R45, R45, R217.reuse ;  /* 0x000000d92d2d7220 */ /* 0x080fe20000400000 */
[----:B------:R-:W-:Y:S01]  /*5f20*/  @!P4 FMUL R155, R155, 0.5 ;  /* 0x3f0000009b9bc820 */ /* 0x000fe20000400000 */
[-C--:B------:R-:W-:Y:S01]  /*5f30*/  FMUL R48, R48, R217.reuse ;  /* 0x000000d930307220 */ /* 0x080fe20000400000 */
[-C--:B------:R-:W-:Y:S01]  /*5f40*/  FMUL R49, R49, R217.reuse ;  /* 0x000000d931317220 */ /* 0x080fe20000400000 */
[-C--:B------:R-:W-:Y:S01]  /*5f50*/  FMUL R52, R52, R217.reuse ;  /* 0x000000d934347220 */ /* 0x080fe20000400000 */
[----:B------:R-:W2:Y:S01]  /*5f60*/  MUFU.EX2 R221, R154 ;  /* 0x0000009a00dd7308 */ /* 0x000ea20000000800 */
[----:B-1----:R-:W-:Y:S01]  /*5f70*/  @!P6 FMUL R222, R222, R222 ;  /* 0x000000dededee220 */ /* 0x002fe20000400000 */
[-C--:B------:R-:W-:Y:S01]  /*5f80*/  FMUL R53, R53, R217.reuse ;  /* 0x000000d935357220 */ /* 0x080fe20000400000 */
[-C--:B------:R-:W-:Y:S01]  /*5f90*/  FMUL R56, R56, R217.reuse ;  /* 0x000000d938387220 */ /* 0x080fe20000400000 */
[-C--:B------:R-:W-:Y:S01]  /*5fa0*/  FMUL R57, R57, R217.reuse ;  /* 0x000000d939397220 */ /* 0x080fe20000400000 */
[-C--:B------:R-:W-:Y:S01]  /*5fb0*/  FMUL R60, R60, R217.reuse ;  /* 0x000000d93c3c7220 */ /* 0x080fe20000400000 */
[-C--:B------:R-:W-:Y:S01]  /*5fc0*/  FMUL R61, R61, R217.reuse ;  /* 0x000000d93d3d7220 */ /* 0x080fe20000400000 */
[----:B------:R-:W-:Y:S01]  /*5fd0*/  FMUL R64, R64, R217 ;  /* 0x000000d940407220 */ /* 0x000fe20000400000 */
[----:B------:R-:W1:Y:S01]  /*5fe0*/  MUFU.EX2 R224, R155 ;  /* 0x0000009b00e07308 */ /* 0x000e620000000800 */
[----:B---3--:R-:W-:Y:S01]  /*5ff0*/  @!P2 FMUL R157, R157, R157 ;  /* 0x0000009d9d9da220 */ /* 0x008fe20000400000 */
[-C--:B------:R-:W-:Y:S01]  /*6000*/  FMUL R65, R65, R217.reuse ;  /* 0x000000d941417220 */ /* 0x080fe20000400000 */
[-C--:B------:R-:W-:Y:S01]  /*6010*/  FMUL R68, R68, R217.reuse ;  /* 0x000000d944447220 */ /* 0x080fe20000400000 */
[-C--:B------:R-:W-:Y:S01]  /*6020*/  FMUL R69, R69, R217.reuse ;  /* 0x000000d945457220 */ /* 0x080fe20000400000 */
[-C--:B------:R-:W-:Y:S01]  /*6030*/  FMUL R72, R72, R217.reuse ;  /* 0x000000d948487220 */ /* 0x080fe20000400000 */
[-C--:B------:R-:W-:Y:S01]  /*6040*/  FMUL R73, R73, R217.reuse ;  /* 0x000000d949497220 */ /* 0x080fe20000400000 */
[-C--:B------:R-:W-:Y:S01]  /*6050*/  FMUL R76, R76, R217.reuse ;  /* 0x000000d94c4c7220 */ /* 0x080fe20000400000 */
[----:B------:R-:W-:Y:S01]  /*6060*/  FMUL R77, R77, R217 ;  /* 0x000000d94d4d7220 */ /* 0x000fe20000400000 */
[----:B--2---:R-:W-:Y:S01]  /*6070*/  @!P3 FMUL R221, R221, R221 ;  /* 0x000000ddddddb220 */ /* 0x004fe20000400000 */
[-C--:B------:R-:W-:Y:S01]  /*6080*/  FMUL R80, R80, R217.reuse ;  /* 0x000000d950507220 */ /* 0x080fe20000400000 */
[-C--:B------:R-:W-:Y:S01]  /*6090*/  FMUL R81, R81, R217.reuse ;  /* 0x000000d951517220 */ /* 0x080fe20000400000 */
[-C--:B------:R-:W-:Y:S01]  /*60a0*/  FMUL R84, R84, R217.reuse ;  /* 0x000000d954547220 */ /* 0x080fe20000400000 */
[-C--:B------:R-:W-:Y:S01]  /*60b0*/  FMUL R85, R85, R217.reuse ;  /* 0x000000d955557220 */ /* 0x080fe20000400000 */
[-C--:B------:R-:W-:Y:S01]  /*60c0*/  FMUL R88, R88, R217.reuse ;  /* 0x000000d958587220 */ /* 0x080fe20000400000 */
[-C--:B------:R-:W-:Y:S01]  /*60d0*/  FMUL R89, R89, R217.reuse ;  /* 0x000000d959597220 */ /* 0x080fe20000400000 */
[-C--:B------:R-:W-:Y:S01]  /*60e0*/  FMUL R92, R92, R217.reuse ;  /* 0x000000d95c5c7220 */ /* 0x080fe20000400000 */
[----:B-1----:R-:W-:Y:S01]  /*60f0*/  @!P4 FMUL R224, R224, R224 ;  /* 0x000000e0e0e0c220 */ /* 0x002fe20000400000 */
[-C--:B------:R-:W-:Y:S01]  /*6100*/  FMUL R93, R93, R217.reuse ;  /* 0x000000d95d5d7220 */ /* 0x080fe20000400000 */
        /* <DEDUP_REMOVED lines=27> */
[----:B------:R-:W-:Y:S01]  /*62c0*/  FMUL R149, R149, R217 ;  /* 0x000000d995957220 */ /* 0x000fe20000400000 */
        /* <DEDUP_REMOVED lines=64> */
[----:B------:R-:W-:Y:S01]  /*66d0*/  F2FP.F16.F32.PACK_AB R153, R158, R219 ;  /* 0x000000db9e99723e */ /* 0x000fe200000000ff */
[--C-:B------:R-:W-:Y:S01]  /*66e0*/  FFMA R160, R160, UR15, -R220.reuse ;  /* 0x0000000fa0a07c23 */ /* 0x100fe200080008dc */
[----:B------:R-:W-:Y:S01]  /*66f0*/  F2FP.F16.F32.PACK_AB R155, R156, R159 ;  /* 0x0000009f9c9b723e */ /* 0x000fe200000000ff */
[----:B------:R-:W-:Y:S01]  /*6700*/  FFMA R161, R161, UR15, -R220 ;  /* 0x0000000fa1a17c23 */ /* 0x000fe200080008dc */
[----:B------:R-:W-:Y:S01]  /*6710*/  F2FP.F16.F32.PACK_AB R152, R157, R222 ;  /* 0x000000de9d98723e */ /* 0x000fe200000000ff */
[--C-:B------:R-:W-:Y:S01]  /*6720*/  FFMA R162, R162, UR15, -R218.reuse ;  /* 0x0000000fa2a27c23 */ /* 0x100fe200080008da */
[----:B------:R-:W-:Y:S01]  /*6730*/  F2FP.F16.F32.PACK_AB R154, R224, R221 ;  /* 0x000000dde09a723e */ /* 0x000fe200000000ff */
[----:B------:R-:W-:Y:S01]  /*6740*/  FFMA R163, R163, UR15, -R218 ;  /* 0x0000000fa3a37c23 */ /* 0x000fe200080008da */
[----:B------:R-:W-:Y:S01]  /*6750*/  FSETP.GEU.AND P3, PT, R160, -126, PT ;  /* 0xc2fc0000a000780b */ /* 0x000fe20003f6e000 */
[----:B------:R-:W-:Y:S01]  /*6760*/  FFMA R164, R164, UR15, -R220 ;  /* 0x0000000fa4a47c23 */ /* 0x000fe200080008dc */
[----:B------:R-:W-:Y:S01]  /*6770*/  WARPGROUP.ARRIVE ;  /* 0x00000000000079c5 */ /* 0x000fe20000000000 */
[----:B------:R-:W-:Y:S01]  /*6780*/  FSETP.GEU.AND P6, PT, R161, -126, PT ;  /* 0xc2fc0000a100780b */ /* 0x000fe20003fce000 */
[----:B------:R-:W-:Y:S01]  /*6790*/  FFMA R223, R167, UR15, -R218 ;  /* 0x0000000fa7df7c23 */ /* 0x000fe200080008da */
[----:B------:R-:W-:Y:S01]  /*67a0*/  FSETP.GEU.AND P5, PT, R162, -126, PT ;  /* 0xc2fc0000a200780b */ /* 0x000fe20003fae000 */
[--C-:B------:R-:W-:Y:S01]  /*67b0*/  FFMA R168, R168, UR15, -R220.reuse ;  /* 0x0000000fa8a87c23 */ /* 0x100fe200080008dc */
[----:B------:R-:W-:Y:S01]  /*67c0*/  FSETP.GEU.AND P2, PT, R163, -126, PT ;  /* 0xc2fc0000a300780b */ /* 0x000fe20003f4e000 */
[----:B------:R-:W-:Y:S01]  /*67d0*/  HGMMA.64x256x16.F32 R24, R152, gdesc[UR4].tnspB, R24, gsb0 ;  /* 0x43e0000498187df0 */ /* 0x000fe20008000818 */
[----:B------:R-:W-:Y:S01]  /*67e0*/  FSETP.GEU.AND P4, PT, R164, -126, PT ;  /* 0xc2fc0000a400780b */ /* 0x000fe20003f8e000 */
[----:B------:R-:W-:Y:S01]  /*67f0*/  FFMA R169, R169, UR15, -R220 ;  /* 0x0000000fa9a97c23 */ /* 0x000fe200080008dc */
[--C-:B------:R-:W-:Y:S01]  /*6800*/  FFMA R170, R170, UR15, -R218.reuse ;  /* 0x0000000faaaa7c23 */ /* 0x100fe200080008da */
[----:B------:R-:W-:Y:S01]  /*6810*/  FFMA R171, R171, UR15, -R218 ;  /* 0x0000000fabab7c23 */ /* 0x000fe200080008da */
[----:B------:R-:W-:Y:S01]  /*6820*/  @!P3 FMUL R160, R160, 0.5 ;  /* 0x3f000000a0a0b820 */ /* 0x000fe20000400000 */
[--C-:B------:R-:W-:Y:S01]  /*6830*/  FFMA R172, R172, UR15, -R220.reuse ;  /* 0x0000000facac7c23 */ /* 0x100fe200080008dc */
[--C-:B------:R-:W-:Y:S01]  /*6840*/  FFMA R176, R176, UR15, -R220.reuse ;  /* 0x0000000fb0b07c23 */ /* 0x100fe200080008dc */
[----:B------:R-:W-:Y:S01]  /*6850*/  @!P6 FMUL R161, R161, 0.5 ;  /* 0x3f000000a1a1e820 */ /* 0x000fe20000400000 */
[----:B------:R-:W-:Y:S01]  /*6860*/  FFMA R177, R177, UR15, -R220 ;  /* 0x0000000fb1b17c23 */ /* 0x000fe200080008dc */
[----:B------:R-:W-:Y:S01]  /*6870*/  @!P5 FMUL R162, R162, 0.5 ;  /* 0x3f000000a2a2d820 */ /* 0x000fe20000400000 */
[----:B------:R-:W1:Y:S01]  /*6880*/  MUFU.EX2 R160, R160 ;  /* 0x000000a000a07308 */ /* 0x000e620000000800 */
[----:B------:R-:W-:Y:S01]  /*6890*/  @!P2 FMUL R163, R163, 0.5 ;  /* 0x3f000000a3a3a820 */ /* 0x000fe20000400000 */
[--C-:B------:R-:W-:Y:S01]  /*68a0*/  FFMA R178, R178, UR15, -R218.reuse ;  /* 0x0000000fb2b27c23 */ /* 0x100fe200080008da */
[----:B------:R-:W-:Y:S01]  /*68b0*/  @!P4 FMUL R164, R164, 0.5 ;  /* 0x3f000000a4a4c820 */ /* 0x000fe20000400000 */
[----:B------:R-:W-:Y:S01]  /*68c0*/  FFMA R179, R179, UR15, -R218 ;  /* 0x0000000fb3b37c23 */ /* 0x000fe200080008da */
[--C-:B------:R-:W-:Y:S01]  /*68d0*/  FFMA R180, R180, UR15, -R220.reuse ;  /* 0x0000000fb4b47c23 */ /* 0x100fe200080008dc */
[--C-:B------:R-:W-:Y:S01]  /*68e0*/  FFMA R184, R184, UR15, -R220.reuse ;  /* 0x0000000fb8b87c23 */ /* 0x100fe200080008dc */
[----:B------:R-:W-:Y:S01]  /*68f0*/  FFMA R185, R185, UR15, -R220 ;  /* 0x0000000fb9b97c23 */ /* 0x000fe200080008dc */
[----:B------:R-:W2:Y:S01]  /*6900*/  MUFU.EX2 R161, R161 ;  /* 0x000000a100a17308 */ /* 0x000ea20000000800 */
[--C-:B------:R-:W-:Y:S01]  /*6910*/  FFMA R186, R186, UR15, -R218.reuse ;  /* 0x0000000fbaba7c23 */ /* 0x100fe200080008da */
[----:B------:R-:W-:Y:S01]  /*6920*/  FFMA R187, R187, UR15, -R218 ;  /* 0x0000000fbbbb7c23 */ /* 0x000fe200080008da */
[--C-:B------:R-:W-:Y:S01]  /*6930*/  FFMA R188, R188, UR15, -R220.reuse ;  /* 0x0000000fbcbc7c23 */ /* 0x100fe200080008dc */
[--C-:B------:R-:W-:Y:S01]  /*6940*/  FFMA R192, R192, UR15, -R220.reuse ;  /* 0x0000000fc0c07c23 */ /* 0x100fe200080008dc */
[----:B------:R-:W-:Y:S01]  /*6950*/  FFMA R193, R193, UR15, -R220 ;  /* 0x0000000fc1c17c23 */ /* 0x000fe200080008dc */
[--C-:B------:R-:W-:Y:S01]  /*6960*/  FFMA R194, R194, UR15, -R218.reuse ;  /* 0x0000000fc2c27c23 */ /* 0x100fe200080008da */
[--C-:B------:R-:W-:Y:S01]  /*6970*/  FFMA R195, R195, UR15, -R218.reuse ;  /* 0x0000000fc3c37c23 */ /* 0x100fe200080008da */
[----:B------:R-:W3:Y:S01]  /*6980*/  MUFU.EX2 R162, R162 ;  /* 0x000000a200a27308 */ /* 0x000ee20000000800 */
[----:B-1----:R-:W-:Y:S01]  /*6990*/  @!P3 FMUL R160, R160, R160 ;  /* 0x000000a0a0a0b220 */ /* 0x002fe20000400000 */
[----:B------:R-:W-:Y:S01]  /*69a0*/  FFMA R225, R199, UR15, -R218 ;  /* 0x0000000fc7e17c23 */ /* 0x000fe200080008da */
[--C-:B------:R-:W-:Y:S01]  /*69b0*/  FFMA R200, R200, UR15, -R220.reuse ;  /* 0x0000000fc8c87c23 */ /* 0x100fe200080008dc */
[----:B------:R-:W-:Y:S01]  /*69c0*/  FFMA R201, R201, UR15, -R220 ;  /* 0x0000000fc9c97c23 */ /* 0x000fe200080008dc */
[--C-:B------:R-:W-:Y:S01]  /*69d0*/  FFMA R202, R202, UR15, -R218.reuse ;  /* 0x0000000fcaca7c23 */ /* 0x100fe200080008da */
[----:B------:R-:W-:Y:S01]  /*69e0*/  FFMA R203, R203, UR15, -R218 ;  /* 0x0000000fcbcb7c23 */ /* 0x000fe200080008da */
[--C-:B------:R-:W-:Y:S01]  /*69f0*/  FFMA R208, R208, UR15, -R220.reuse ;  /* 0x0000000fd0d07c23 */ /* 0x100fe200080008dc */
[----:B------:R-:W1:Y:S01]  /*6a00*/  MUFU.EX2 R163, R163 ;  /* 0x000000a300a37308 */ /* 0x000e620000000800 */
[----:B--2---:R-:W-:Y:S01]  /*6a10*/  @!P6 FMUL R161, R161, R161 ;  /* 0x000000a1a1a1e220 */ /* 0x004fe20000400000 */
[----:B------:R-:W-:Y:S01]  /*6a20*/  FFMA R209, R209, UR15, -R220 ;  /* 0x0000000fd1d17c23 */ /* 0x000fe200080008dc */
[--C-:B------:R-:W-:Y:S01]  /*6a30*/  FFMA R210, R210, UR15, -R218.reuse ;  /* 0x0000000fd2d27c23 */ /* 0x100fe200080008da */
[----:B------:R-:W-:Y:S01]  /*6a40*/  FFMA R211, R211, UR15, -R218 ;  /* 0x0000000fd3d37c23 */ /* 0x000fe200080008da */
[----:B------:R-:W-:Y:S01]  /*6a50*/  MOV R241, 0x40000040 ;  /* 0x4000004000f17802 */ /* 0x000fe20000000f00 */
[----:B------:R-:W-:Y:S01]  /*6a60*/  FFMA R22, R217, R22, R222 ;  /* 0x00000016d9167223 */ /* 0x000fe200000000de */
[----:B------:R-:W-:Y:S01]  /*6a70*/  FFMA R21, R216, R21, R219 ;  /* 0x00000015d8157223 */ /* 0x000fe200000000db */
[----:B------:R-:W2:Y:S01]  /*6a80*/  MUFU.EX2 R164, R164 ;  /* 0x000000a400a47308 */ /* 0x000ea20000000800 */
[----:B---3--:R-:W-:Y:S01]  /*6a90*/  @!P5 FMUL R162, R162, R162 ;  /* 0x000000a2a2a2d220 */ /* 0x008fe20000400000 */
[----:B------:R-:W-:Y:S01]  /*6aa0*/  FSETP.GEU.AND P5, PT, R223, -126, PT ;  /* 0xc2fc0000df00780b */ /* 0x000fe20003fae000 */
[----:B------:R-:W-:Y:S01]  /*6ab0*/  FADD R22, R22, R157 ;  /* 0x0000009d16167221 */ /* 0x000fe20000000000 */
[----:B------:R-:W-:Y:S01]  /*6ac0*/  FADD R158, R21, R158 ;  /* 0x0000009e159e7221 */ /* 0x000fe20000000000 */
[----:B------:R-:W-:-:S02]  /*6ad0*/  IADD3 R18, R18, 0x1, RZ ;  /* 0x0000000112127810 */ /* 0x000fc40007ffe0ff */
[----:B------:R-:W-:Y:S01]  /*6ae0*/  FADD R221, R22, R221 ;  /* 0x000000dd16dd7221 */ /* 0x000fe20000000000 */
[----:B------:R-:W-:Y:S01]  /*6af0*/  FADD R159, R158, R159 ;  /* 0x0000009f9e9f7221 */ /* 0x000fe20000000000 */
[----:B-1----:R-:W-:Y:S01]  /*6b00*/  @!P2 FMUL R163, R163, R163 ;  /* 0x000000a3a3a3a220 */ /* 0x002fe20000400000 */
[----:B------:R-:W-:Y:S01]  /*6b10*/  FSETP.GEU.AND P2, PT, R171, -126, PT ;  /* 0xc2fc0000ab00780b */ /* 0x000fe20003f4e000 */
[----:B------:R-:W-:Y:S01]  /*6b20*/  FADD R221, R221, R224 ;  /* 0x000000e0dddd7221 */ /* 0x000fe20000000000 */
[----:B------:R-:W-:-:S03]  /*6b30*/  FADD R159, R159, R156 ;  /* 0x0000009c9f9f7221 */ /* 0x000fc60000000000 */
[----:B------:R-:W-:Y:S01]  /*6b40*/  @!P5 FMUL R223, R223, 0.5 ;  /* 0x3f000000dfdfd820 */ /* 0x000fe20000400000 */
[----:B--2---:R-:W-:Y:S01]  /*6b50*/  @!P4 FMUL R164, R164, R164 ;  /* 0x000000a4a4a4c220 */ /* 0x004fe20000400000 */
[----:B------:R-:W-:Y:S02]  /*6b60*/  FSETP.GEU.AND P4, PT, R172, -126, PT ;  /* 0xc2fc0000ac00780b */ /* 0x000fe40003f8e000 */
[----:B------:R1:W2:Y:S04]  /*6b70*/  MUFU.EX2 R167, R223 ;  /* 0x000000df00a77308 */ /* 0x0002a80000000800 */
[----:B------:R-:W-:Y:S01]  /*6b80*/  @!P2 FMUL R171, R171, 0.5 ;  /* 0x3f000000ababa820 */ /* 0x000fe20000400000 */
[----:B-1----:R-:W-:-:S05]  /*6b90*/  FFMA R223, R175, UR15, -R218 ;  /* 0x0000000fafdf7c23 */ /* 0x002fca00080008da */
[----:B------:R-:W1:Y:S01]  /*6ba0*/  MUFU.EX2 R171, R171 ;  /* 0x000000ab00ab7308 */ /* 0x000e620000000800 */
[----:B------:R-:W-:Y:S01]  /*6bb0*/  @!P4 FMUL R172, R172, 0.5 ;  /* 0x3f000000acacc820 */ /* 0x000fe20000400000 */
[----:B--2---:R-:W-:Y:S01]  /*6bc0*/  @!P5 FMUL R167, R167, R167 ;  /* 0x000000a7a7a7d220 */ /* 0x004fe20000400000 */
[----:B------:R-:W-:-:S05]  /*6bd0*/  FSETP.GEU.AND P5, PT, R170, -126, PT ;  /* 0xc2fc0000aa00780b */ /* 0x000fca0003fae000 */
[----:B------:R-:W2:Y:S01]  /*6be0*/  MUFU.EX2 R172, R172 ;  /* 0x000000ac00ac7308 */ /* 0x000ea20000000800 */
[----:B-1----:R-:W-:Y:S01]  /*6bf0*/  @!P2 FMUL R171, R171, R171 ;  /* 0x000000abababa220 */ /* 0x002fe20000400000 */
[----:B------:R-:W-:-:S06]  /*6c00*/  FSETP.GEU.AND P2, PT, R179, -126, PT ;  /* 0xc2fc0000b300780b */ /* 0x000fcc0003f4e000 */
[----:B------:R-:W-:Y:S01]  /*6c10*/  @!P5 FMUL R170, R170, 0.5 ;  /* 0x3f000000aaaad820 */ /* 0x000fe20000400000 */
[----:B--2---:R-:W-:-:S05]  /*6c20*/  @!P4 FMUL R172, R172, R172 ;  /* 0x000000acacacc220 */ /* 0x004fca0000400000 */
[----:B------:R-:W1:Y:S01]  /*6c30*/  MUFU.EX2 R170, R170 ;  /* 0x000000aa00aa7308 */ /* 0x000e620000000800 */
[----:B------:R-:W-:Y:S01]  /*6c40*/  FSETP.GEU.AND P4, PT, R180, -126, PT ;  /* 0xc2fc0000b400780b */ /* 0x000fe20003f8e000 */
[----:B------:R-:W-:-:S06]  /*6c50*/  @!P2 FMUL R179, R179, 0.5 ;  /* 0x3f000000b3b3a820 */ /* 0x000fcc0000400000 */
[----:B------:R-:W2:Y:S06]  /*6c60*/  MUFU.EX2 R179, R179 ;  /* 0x000000b300b37308 */ /* 0x000eac0000000800 */
[----:B------:R-:W-:Y:S01]  /*6c70*/  @!P4 FMUL R180, R180, 0.5 ;  /* 0x3f000000b4b4c820 */ /* 0x000fe20000400000 */
[----:B-1----:R-:W-:Y:S01]  /*6c80*/  @!P5 FMUL R170, R170, R170 ;  /* 0x000000aaaaaad220 */ /* 0x002fe20000400000 */
[----:B------:R-:W-:-:S04]  /*6c90*/  FSETP.GEU.AND P5, PT, R223, -126, PT ;  /* 0xc2fc0000df00780b */ /* 0x000fc80003fae000 */
[----:B------:R-:W1:Y:S01]  /*6ca0*/  MUFU.EX2 R180, R180 ;  /* 0x000000b400b47308 */ /* 0x000e620000000800 */
[----:B--2---:R-:W-:Y:S01]  /*6cb0*/  @!P2 FMUL R179, R179, R179 ;  /* 0x000000b3b3b3a220 */ /* 0x004fe20000400000 */
[----:B------:R-:W-:-:S07]  /*6cc0*/  FSETP.GEU.AND P2, PT, R187, -126, PT ;  /* 0xc2fc0000bb00780b */ /* 0x000fce0003f4e000 */
[----:B------:R-:W-:-:S04]  /*6cd0*/  @!P5 FMUL R223, R223, 0.5 ;  /* 0x3f000000dfdfd820 */ /* 0x000fc80000400000 */
[----:B------:R2:W3:Y:S01]  /*6ce0*/  MUFU.EX2 R175, R223 ;  /* 0x000000df00af7308 */ /* 0x0004e20000000800 */
[----:B-1----:R-:W-:Y:S01]  /*6cf0*/  @!P4 FMUL R180, R180, R180 ;  /* 0x000000b4b4b4c220 */ /* 0x002fe20000400000 */
[----:B------:R-:W-:Y:S01]  /*6d00*/  FSETP.GEU.AND P4, PT, R188, -126, PT ;  /* 0xc2fc0000bc00780b */ /* 0x000fe20003f8e000 */
[----:B------:R-:W-:Y:S01]  /*6d10*/  @!P2 FMUL R187, R187, 0.5 ;  /* 0x3f000000bbbba820 */ /* 0x000fe20000400000 */
[----:B--2---:R-:W-:-:S05]  /*6d20*/  FFMA R223, R183, UR15, -R218 ;  /* 0x0000000fb7df7c23 */ /* 0x004fca00080008da */
[----:B------:R-:W1:Y:S06]  /*6d30*/  MUFU.EX2 R187, R187 ;  /* 0x000000bb00bb7308 */ /* 0x000e6c0000000800 */
[----:B------:R-:W-:Y:S01]  /*6d40*/  @!P4 FMUL R188, R188, 0.5 ;  /* 0x3f000000bcbcc820 */ /* 0x000fe20000400000 */
[----:B---3--:R-:W-:Y:S01]  /*6d50*/  @!P5 FMUL R175, R175, R175 ;  /* 0x000000afafafd220 */ /* 0x008fe20000400000 */
[----:B------:R-:W-:-:S04]  /*6d60*/  FSETP.GEU.AND P5, PT, R178, -126, PT ;  /* 0xc2fc0000b200780b */ /* 0x000fc80003fae000 */
[----:B------:R-:W2:Y:S01]  /*6d70*/  MUFU.EX2 R188, R188 ;  /* 0x000000bc00bc7308 */ /* 0x000ea20000000800 */
[----:B-1----:R-:W-:Y:S01]  /*6d80*/  @!P2 FMUL R187, R187, R187 ;  /* 0x000000bbbbbba220 */ /* 0x002fe20000400000 */
[----:B------:R-:W-:-:S07]  /*6d90*/  FSETP.GEU.AND P2, PT, R195, -126, PT ;  /* 0xc2fc0000c300780b */ /* 0x000fce0003f4e000 */
[----:B------:R-:W-:-:S06]  /*6da0*/  @!P5 FMUL R178, R178, 0.5 ;  /* 0x3f000000b2b2d820 */ /* 0x000fcc0000400000 */
[----:B------:R-:W1:Y:S01]  /*6db0*/  MUFU.EX2 R178, R178 ;  /* 0x000000b200b27308 */ /* 0x000e620000000800 */
[----:B--2---:R-:W-:Y:S01]  /*6dc0*/  @!P4 FMUL R188, R188, R188 ;  /* 0x000000bcbcbcc220 */ /* 0x004fe20000400000 */
[----:B------:R-:W-:-:S06]  /*6dd0*/  @!P2 FMUL R195, R195, 0.5 ;  /* 0x3f000000c3c3a820 */ /* 0x000fcc0000400000 */
[----:B------:R-:W2:Y:S01]  /*6de0*/  MUFU.EX2 R195, R195 ;  /* 0x000000c300c37308 */ /* 0x000ea20000000800 */
[----:B-1----:R-:W-:Y:S01]  /*6df0*/  @!P5 FMUL R178, R178, R178 ;  /* 0x000000b2b2b2d220 */ /* 0x002fe20000400000 */
[----:B------:R-:W-:Y:S01]  /*6e00*/  FSETP.GEU.AND P5, PT, R223, -126, PT ;  /* 0xc2fc0000df00780b */ /* 0x000fe20003fae000 */
[----:B--2---:R-:W-:Y:S01]  /*6e10*/  @!P2 FMUL R195, R195, R195 ;  /* 0x000000c3c3c3a220 */ /* 0x004fe20000400000 */
[----:B------:R-:W-:-:S11]  /*6e20*/  FSETP.GEU.AND P2, PT, R203, -126, PT ;  /* 0xc2fc0000cb00780b */ /* 0x000fd60003f4e000 */
[----:B------:R-:W-:-:S04]  /*6e30*/  @!P5 FMUL R223, R223, 0.5 ;  /* 0x3f000000dfdfd820 */ /* 0x000fc80000400000 */
[----:B------:R1:W2:Y:S01]  /*6e40*/  MUFU.EX2 R183, R223 ;  /* 0x000000df00b77308 */ /* 0x0002a20000000800 */
[----:B------:R-:W-:Y:S01]  /*6e50*/  @!P2 FMUL R203, R203, 0.5 ;  /* 0x3f000000cbcba820 */ /* 0x000fe20000400000 */
[----:B-1----:R-:W-:-:S06]  /*6e60*/  FFMA R223, R191, UR15, -R218 ;  /* 0x0000000fbfdf7c23 */ /* 0x002fcc00080008da */
[----:B------:R-:W1:Y:S01]  /*6e70*/  MUFU.EX2 R203, R203 ;  /* 0x000000cb00cb7308 */ /* 0x000e620000000800 */
[----:B--2---:R-:W-:Y:S01]  /*6e80*/  @!P5 FMUL R183, R183, R183 ;  /* 0x000000b7b7b7d220 */ /* 0x004fe20000400000 */
[----:B------:R-:W-:-:S13]  /*6e90*/  FSETP.GEU.AND P5, PT, R186, -126, PT ;  /* 0xc2fc0000ba00780b */ /* 0x000fda0003fae000 */
[----:B------:R-:W-:Y:S01]  /*6ea0*/  @!P5 FMUL R186, R186, 0.5 ;  /* 0x3f000000babad820 */ /* 0x000fe20000400000 */
[----:B-1----:R-:W-:Y:S01]  /*6eb0*/  @!P2 FMUL R203, R203, R203 ;  /* 0x000000cbcbcba220 */ /* 0x002fe20000400000 */
[----:B------:R-:W-:-:S04]  /*6ec0*/  FSETP.GEU.AND P2, PT, R211, -126, PT ;  /* 0xc2fc0000d300780b */ /* 0x000fc80003f4e000 */
[----:B------:R-:W1:Y:S09]  /*6ed0*/  MUFU.EX2 R186, R186 ;  /* 0x000000ba00ba7308 */ /* 0x000e720000000800 */
[----:B------:R-:W-:-:S06]  /*6ee0*/  @!P2 FMUL R211, R211, 0.5 ;  /* 0x3f000000d3d3a820 */ /* 0x000fcc0000400000 */
[----:B------:R-:W2:Y:S01]  /*6ef0*/  MUFU.EX2 R211, R211 ;  /* 0x000000d300d37308 */ /* 0x000ea20000000800 */
[----:B-1----:R-:W-:Y:S01]  /*6f00*/  @!P5 FMUL R186, R186, R186 ;  /* 0x000000bababad220 */ /* 0x002fe20000400000 */
[----:B------:R-:W-:Y:S01]  /*6f10*/  FSETP.GEU.AND P5, PT, R223, -126, PT ;  /* 0xc2fc0000df00780b */ /* 0x000fe20003fae000 */
[----:B------:R-:W-:Y:S02]  /*6f20*/  WARPGROUP.DEPBAR.LE gsb0, 0x0 ;  /* 0x00008000000079c5 */ /* 0x000fe40000010000 */
[----:B------:R-:W-:Y:S01]  /*6f30*/  FFMA R154, R165, UR15, -R220 ;  /* 0x0000000fa59a7c23 */ /* 0x000fe200080008dc */
[----:B------:R-:W-:Y:S01]  /*6f40*/  FFMA R155, R166, UR15, -R218 ;  /* 0x0000000fa69b7c23 */ /* 0x000fe200080008da */
[----:B------:R-:W-:-:S08]  /*6f50*/  IADD3 R152, R240, 0x80, RZ ;  /* 0x00000080f0987810 */ /* 0x000fd00007ffe0ff */
[----:B------:R-:W-:Y:S01]  /*6f60*/  @!P5 FMUL R223, R223, 0.5 ;  /* 0x3f000000dfdfd820 */ /* 0x000fe20000400000 */
[----:B------:R-:W-:Y:S01]  /*6f70*/  MOV R153, 0x40000040 ;  /* 0x4000004000997802 */ /* 0x000fe20000000f00 */
[----:B--2---:R-:W-:Y:S01]  /*6f80*/  @!P2 FMUL R211, R211, R211 ;  /* 0x000000d3d3d3a220 */ /* 0x004fe20000400000 */
[----:B------:R-:W-:Y:S02]  /*6f90*/  FSETP.GEU.AND P3, PT, R154, -126, PT ;  /* 0xc2fc00009a00780b */ /* 0x000fe40003f6e000 */
[----:B------:R-:W-:Y:S02]  /*6fa0*/  FSETP.GEU.AND P6, PT, R155, -126, PT ;  /* 0xc2fc00009b00780b */ /* 0x000fe40003fce000 */
[----:B------:R-:W-:Y:S02]  /*6fb0*/  R2UR UR6, R152 ;  /* 0x00000000980672ca */ /* 0x000fe400000e0000 */
[----:B------:R-:W-:Y:S02]  /*6fc0*/  R2UR UR7, R153 ;  /* 0x00000000990772ca */ /* 0x000fe400000e0000 */
[----:B------:R-:W-:Y:S01]  /*6fd0*/  F2FP.F16.F32.PACK_AB R152, R161, R160 ;  /* 0x000000a0a198723e */ /* 0x000fe200000000ff */
[----:B------:R-:W-:Y:S01]  /*6fe0*/  FADD R160, R221, R160 ;  /* 0x000000a0dda07221 */ /* 0x000fe20000000000 */
[----:B------:R-:W-:Y:S01]  /*6ff0*/  F2FP.F16.F32.PACK_AB R153, R163, R162 ;  /* 0x000000a2a399723e */ /* 0x000fe200000000ff */
[----:B------:R-:W-:Y:S01]  /*7000*/  FADD R162, R159, R162 ;  /* 0x000000a29fa27221 */ /* 0x000fe20000000000 */
[----:B------:R-:W-:Y:S01]  /*7010*/  ISETP.NE.AND P2, PT, R18, 0x4, PT ;  /* 0x000000041200780c */ /* 0x000fe20003f45270 */
[----:B------:R-:W-:Y:S01]  /*7020*/  @!P3 FMUL R154, R154, 0.5 ;  /* 0x3f0000009a9ab820 */ /* 0x000fe20000400000 */
[----:B------:R-:W-:Y:S01]  /*7030*/  FADD R161, R160, R161 ;  /* 0x000000a1a0a17221 */ /* 0x000fe20000000000 */
[----:B------:R-:W-:Y:S01]  /*7040*/  @!P6 FMUL R155, R155, 0.5 ;  /* 0x3f0000009b9be820 */ /* 0x000fe20000400000 */
[----:B------:R-:W-:Y:S01]  /*7050*/  FADD R163, R162, R163 ;  /* 0x000000a3a2a37221 */ /* 0x000fe20000000000 */
[----:B------:R-:W1:Y:S08]  /*7060*/  MUFU.EX2 R165, R154 ;  /* 0x0000009a00a57308 */ /* 0x000e700000000800 */
[----:B------:R-:W2:Y:S01]  /*7070*/  MUFU.EX2 R166, R155 ;  /* 0x0000009b00a67308 */ /* 0x000ea20000000800 */
[----:B-1----:R-:W-:Y:S01]  /*7080*/  @!P3 FMUL R165, R165, R165 ;  /* 0x000000a5a5a5b220 */ /* 0x002fe20000400000 */
[----:B------:R-:W-:-:S04]  /*7090*/  FSETP.GEU.AND P3, PT, R168, -126, PT ;  /* 0xc2fc0000a800780b */ /* 0x000fc80003f6e000 */
[----:B------:R-:W-:Y:S01]  /*70a0*/  F2FP.F16.F32.PACK_AB R154, R165, R164 ;  /* 0x000000a4a59a723e */ /* 0x000fe200000000ff */
[----:B------:R-:W-:Y:S01]  /*70b0*/  FADD R164, R161, R164 ;  /* 0x000000a4a1a47221 */ /* 0x000fe20000000000 */
[----:B--2---:R-:W-:Y:S01]  /*70c0*/  @!P6 FMUL R166, R166, R166 ;  /* 0x000000a6a6a6e220 */ /* 0x004fe20000400000 */
[----:B------:R-:W-:Y:S02]  /*70d0*/  FSETP.GEU.AND P6, PT, R169, -126, PT ;  /* 0xc2fc0000a900780b */ /* 0x000fe40003fce000 */
[----:B------:R-:W-:Y:S02]  /*70e0*/  FADD R165, R164, R165 ;  /* 0x000000a5a4a57221 */ /* 0x000fe40000000000 */
[----:B------:R-:W-:Y:S02]  /*70f0*/  F2FP.F16.F32.PACK_AB R155, R167, R166 ;  /* 0x000000a6a79b723e */ /* 0x000fe400000000ff */
[----:B------:R-:W-:Y:S01]  /*7100*/  @!P3 FMUL R168, R168, 0.5 ;  /* 0x3f000000a8a8b820 */ /* 0x000fe20000400000 */
[----:B------:R-:W-:Y:S01]  /*7110*/  FADD R166, R163, R166 ;  /* 0x000000a6a3a67221 */ /* 0x000fe20000000000 */
[----:B------:R-:W-:-:S03]  /*7120*/  WARPGROUP.ARRIVE ;  /* 0x00000000000079c5 */ /* 0x000fc60000000000 */
[----:B------:R-:W-:Y:S01]  /*7130*/  FADD R167, R166, R167 ;  /* 0x000000a7a6a77221 */ /* 0x000fe20000000000 */
[----:B------:R-:W1:Y:S01]  /*7140*/  MUFU.EX2 R168, R168 ;  /* 0x000000a800a87308 */ /* 0x000e620000000800 */
[----:B------:R-:W-:Y:S01]  /*7150*/  @!P6 FMUL R169, R169, 0.5 ;  /* 0x3f000000a9a9e820 */ /* 0x000fe20000400000 */
[----:B------:R-:W-:Y:S06]  /*7160*/  HGMMA.64x256x16.F32 R24, R152, gdesc[UR4].tnspB, R24, gsb0 ;  /* 0x43e0000498187df0 */ /* 0x000fec0008000818 */
[----:B------:R-:W2:Y:S01]  /*7170*/  MUFU.EX2 R169, R169 ;  /* 0x000000a900a97308 */ /* 0x000ea20000000800 */
[----:B-1----:R-:W-:Y:S01]  /*7180*/  @!P3 FMUL R168, R168, R168 ;  /* 0x000000a8a8a8b220 */ /* 0x002fe20000400000 */
[----:B--2---:R-:W-:Y:S01]  /*7190*/  @!P6 FMUL R169, R169, R169 ;  /* 0x000000a9a9a9e220 */ /* 0x004fe20000400000 */
[----:B------:R-:W-:-:S02]  /*71a0*/  WARPGROUP.DEPBAR.LE gsb0, 0x0 ;  /* 0x00008000000079c5 */ /* 0x000fc40000010000 */
[----:B------:R-:W-:Y:S01]  /*71b0*/  FFMA R154, R173, UR15, -R220 ;  /* 0x0000000fad9a7c23 */ /* 0x000fe200080008dc */
[----:B------:R-:W-:Y:S01]  /*71c0*/  FFMA R155, R174, UR15, -R218 ;  /* 0x0000000fae9b7c23 */ /* 0x000fe200080008da */
[----:B------:R-:W-:Y:S02]  /*71d0*/  IADD3 R152, R240, 0x100, RZ ;  /* 0x00000100f0987810 */ /* 0x000fe40007ffe0ff */
[----:B------:R-:W-:Y:S02]  /*71e0*/  MOV R153, 0x40000040 ;  /* 0x4000004000997802 */ /* 0x000fe40000000f00 */
[----:B------:R-:W-:Y:S02]  /*71f0*/  FSETP.GEU.AND P3, PT, R154, -126, PT ;  /* 0xc2fc00009a00780b */ /* 0x000fe40003f6e000 */
[----:B------:R-:W-:Y:S02]  /*7200*/  FSETP.GEU.AND P6, PT, R155, -126, PT ;  /* 0xc2fc00009b00780b */ /* 0x000fe40003fce000 */
[----:B------:R-:W-:-:S02]  /*7210*/  R2UR UR6, R152 ;  /* 0x00000000980672ca */ /* 0x000fc400000e0000 */
[----:B------:R-:W-:Y:S02]  /*7220*/  R2UR UR7, R153 ;  /* 0x00000000990772ca */ /* 0x000fe400000e0000 */
[----:B------:R-:W-:Y:S01]  /*7230*/  F2FP.F16.F32.PACK_AB R152, R169, R168 ;  /* 0x000000a8a998723e */ /* 0x000fe200000000ff */
[----:B------:R-:W-:Y:S01]  /*7240*/  FADD R168, R165, R168 ;  /* 0x000000a8a5a87221 */ /* 0x000fe20000000000 */
[----:B------:R-:W-:Y:S01]  /*7250*/  F2FP.F16.F32.PACK_AB R153, R171, R170 ;  /* 0x000000aaab99723e */ /* 0x000fe200000000ff */
[----:B------:R-:W-:Y:S02]  /*7260*/  FADD R170, R167, R170 ;  /* 0x000000aaa7aa7221 */ /* 0x000fe40000000000 */
        /* <DEDUP_REMOVED lines=64> */
[----:B------:R-:W-:Y:S01]  /*7670*/  IADD3 R152, R240, 0x200, RZ ;  /* 0x00000200f0987810 */ /* 0x000fe20007ffe0ff */
[----:B------:R1:W2:Y:S01]  /*7680*/  MUFU.EX2 R190, R223 ;  /* 0x000000df00be7308 */ /* 0x0002a20000000800 */
[----:B------:R-:W-:Y:S02]  /*7690*/  MOV R153, 0x40000040 ;  /* 0x4000004000997802 */ /* 0x000fe40000000f00 */
[----:B------:R-:W-:Y:S02]  /*76a0*/  FSETP.GEU.AND P3, PT, R154, -126, PT ;  /* 0xc2fc00009a00780b */ /* 0x000fe40003f6e000 */
[----:B------:R-:W-:Y:S02]  /*76b0*/  FSETP.GEU.AND P6, PT, R155, -126, PT ;  /* 0xc2fc00009b00780b */ /* 0x000fe40003fce000 */
[----:B------:R-:W-:-:S02]  /*76c0*/  R2UR UR6, R152 ;  /* 0x00000000980672ca */ /* 0x000fc400000e0000 */
[----:B------:R-:W-:Y:S01]  /*76d0*/  R2UR UR7, R153 ;  /* 0x00000000990772ca */ /* 0x000fe200000e0000 */
[----:B-1----:R-:W-:Y:S01]  /*76e0*/  FFMA R223, R198, UR15, -R218 ;  /* 0x0000000fc6df7c23 */ /* 0x002fe200080008da */
[----:B------:R-:W-:Y:S01]  /*76f0*/  F2FP.F16.F32.PACK_AB R152, R185, R184 ;  /* 0x000000b8b998723e */ /* 0x000fe200000000ff */
[----:B------:R-:W-:Y:S01]  /*7700*/  FADD R184, R181, R184 ;  /* 0x000000b8b5b87221 */ /* 0x000fe20000000000 */
[----:B------:R-:W-:Y:S01]  /*7710*/  F2FP.F16.F32.PACK_AB R153, R187, R186 ;  /* 0x000000babb99723e */ /* 0x000fe200000000ff */
[----:B------:R-:W-:Y:S02]  /*7720*/  FADD R186, R183, R186 ;  /* 0x000000bab7ba7221 */ /* 0x000fe40000000000 */
[----:B------:R-:W-:Y:S01]  /*7730*/  @!P3 FMUL R154, R154, 0.5 ;  /* 0x3f0000009a9ab820 */ /* 0x000fe20000400000 */
[----:B--2---:R-:W-:Y:S01]  /*7740*/  @!P5 FMUL R190, R190, R190 ;  /* 0x000000bebebed220 */ /* 0x004fe20000400000 */
[----:B------:R-:W-:Y:S01]  /*7750*/  @!P6 FMUL R155, R155, 0.5 ;  /* 0x3f0000009b9be820 */ /* 0x000fe20000400000 */
[----:B------:R-:W-:Y:S01]  /*7760*/  FSETP.GEU.AND P5, PT, R194, -126, PT ;  /* 0xc2fc0000c200780b */ /* 0x000fe20003fae000 */
[----:B------:R-:W1:Y:S01]  /*7770*/  MUFU.EX2 R191, R154 ;  /* 0x0000009a00bf7308 */ /* 0x000e620000000800 */
[----:B------:R-:W-:Y:S01]  /*7780*/  FADD R185, R184, R185 ;  /* 0x000000b9b8b97221 */ /* 0x000fe20000000000 */
[----:B------:R-:W-:-:S06]  /*7790*/  FADD R186, R186, R187 ;  /* 0x000000bbbaba7221 */ /* 0x000fcc0000000000 */
[----:B------:R-:W2:Y:S04]  /*77a0*/  MUFU.EX2 R189, R155 ;  /* 0x0000009b00bd7308 */ /* 0x000ea80000000800 */
[----:B------:R-:W-:Y:S01]  /*77b0*/  @!P5 FMUL R194, R194, 0.5 ;  /* 0x3f000000c2c2d820 */ /* 0x000fe20000400000 */
[----:B-1----:R-:W-:Y:S01]  /*77c0*/  @!P3 FMUL R191, R191, R191 ;  /* 0x000000bfbfbfb220 */ /* 0x002fe20000400000 */
[----:B------:R-:W-:-:S04]  /*77d0*/  FSETP.GEU.AND P3, PT, R192, -126, PT ;  /* 0xc2fc0000c000780b */ /* 0x000fc80003f6e000 */
[----:B------:R-:W1:Y:S01]  /*77e0*/  MUFU.EX2 R194, R194 ;  /* 0x000000c200c27308 */ /* 0x000e620000000800 */
[----:B------:R-:W-:Y:S01]  /*77f0*/  F2FP.F16.F32.PACK_AB R154, R191, R188 ;  /* 0x000000bcbf9a723e */ /* 0x000fe200000000ff */
[----:B------:R-:W-:Y:S01]  /*7800*/  FADD R188, R185, R188 ;  /* 0x000000bcb9bc7221 */ /* 0x000fe20000000000 */
[----:B--2---:R-:W-:Y:S01]  /*7810*/  @!P6 FMUL R189, R189, R189 ;  /* 0x000000bdbdbde220 */ /* 0x004fe20000400000 */
[----:B------:R-:W-:Y:S02]  /*7820*/  FSETP.GEU.AND P6, PT, R193, -126, PT ;  /* 0xc2fc0000c100780b */ /* 0x000fe40003fce000 */
[----:B------:R-:W-:Y:S02]  /*7830*/  FADD R191, R188, R191 ;  /* 0x000000bfbcbf7221 */ /* 0x000fe40000000000 */
[----:B------:R-:W-:Y:S01]  /*7840*/  F2FP.F16.F32.PACK_AB R155, R190, R189 ;  /* 0x000000bdbe9b723e */ /* 0x000fe200000000ff */
[----:B------:R-:W-:Y:S01]  /*7850*/  @!P3 FMUL R192, R192, 0.5 ;  /* 0x3f000000c0c0b820 */ /* 0x000fe20000400000 */
[----:B------:R-:W-:-:S02]  /*7860*/  FADD R189, R186, R189 ;  /* 0x000000bdbabd7221 */ /* 0x000fc40000000000 */
[----:B------:R-:W-:Y:S01]  /*7870*/  WARPGROUP.ARRIVE ;  /* 0x00000000000079c5 */ /* 0x000fe20000000000 */
[----:B-1----:R-:W-:Y:S02]  /*7880*/  @!P5 FMUL R194, R194, R194 ;  /* 0x000000c2c2c2d220 */ /* 0x002fe40000400000 */
[----:B------:R-:W1:Y:S01]  /*7890*/  MUFU.EX2 R192, R192 ;  /* 0x000000c000c07308 */ /* 0x000e620000000800 */
[----:B------:R-:W-:Y:S01]  /*78a0*/  FSETP.GEU.AND P5, PT, R225, -126, PT ;  /* 0xc2fc0000e100780b */ /* 0x000fe20003fae000 */
[----:B------:R-:W-:Y:S01]  /*78b0*/  @!P6 FMUL R193, R193, 0.5 ;  /* 0x3f000000c1c1e820 */ /* 0x000fe20000400000 */
[----:B------:R-:W-:Y:S01]  /*78c0*/  HGMMA.64x256x16.F32 R24, R152, gdesc[UR4].tnspB, R24, gsb0 ;  /* 0x43e0000498187df0 */ /* 0x000fe20008000818 */
[----:B------:R-:W-:-:S04]  /*78d0*/  FADD R189, R189, R190 ;  /* 0x000000bebdbd7221 */ /* 0x000fc80000000000 */
[----:B------:R-:W2:Y:S06]  /*78e0*/  MUFU.EX2 R193, R193 ;  /* 0x000000c100c17308 */ /* 0x000eac0000000800 */
[----:B------:R-:W-:Y:S01]  /*78f0*/  @!P5 FMUL R225, R225, 0.5 ;  /* 0x3f000000e1e1d820 */ /* 0x000fe20000400000 */
[----:B-1----:R-:W-:-:S03]  /*7900*/  @!P3 FMUL R192, R192, R192 ;  /* 0x000000c0c0c0b220 */ /* 0x002fc60000400000 */
[----:B------:R1:W3:Y:S01]  /*7910*/  MUFU.EX2 R199, R225 ;  /* 0x000000e100c77308 */ /* 0x0002e20000000800 */
[----:B--2---:R-:W-:Y:S01]  /*7920*/  @!P6 FMUL R193, R193, R193 ;  /* 0x000000c1c1c1e220 */ /* 0x004fe20000400000 */
[----:B------:R-:W-:Y:S01]  /*7930*/  FSETP.GEU.AND P6, PT, R223, -126, PT ;  /* 0xc2fc0000df00780b */ /* 0x000fe20003fce000 */
[----:B-1----:R-:W-:Y:S01]  /*7940*/  FFMA R225, R207, UR15, -R218 ;  /* 0x0000000fcfe17c23 */ /* 0x002fe200080008da */
[----:B---3--:R-:W-:Y:S01]  /*7950*/  @!P5 FMUL R199, R199, R199 ;  /* 0x000000c7c7c7d220 */ /* 0x008fe20000400000 */
[----:B------:R-:W-:-:S10]  /*7960*/  FSETP.GEU.AND P5, PT, R202, -126, PT ;  /* 0xc2fc0000ca00780b */ /* 0x000fd40003fae000 */
[----:B------:R-:W-:-:S03]  /*7970*/  @!P6 FMUL R223, R223, 0.5 ;  /* 0x3f000000dfdfe820 */ /* 0x000fc60000400000 */
[----:B------:R-:W-:-:S06]  /*7980*/  @!P5 FMUL R202, R202, 0.5 ;  /* 0x3f000000cacad820 */ /* 0x000fcc0000400000 */
[----:B------:R-:W1:Y:S02]  /*7990*/  MUFU.EX2 R202, R202 ;  /* 0x000000ca00ca7308 */ /* 0x000e640000000800 */
[----:B-1----:R-:W-:Y:S01]  /*79a0*/  @!P5 FMUL R202, R202, R202 ;  /* 0x000000cacacad220 */ /* 0x002fe20000400000 */
[----:B------:R-:W-:-:S13]  /*79b0*/  FSETP.GEU.AND P5, PT, R225, -126, PT ;  /* 0xc2fc0000e100780b */ /* 0x000fda0003fae000 */
[----:B------:R-:W-:Y:S01]  /*79c0*/  @!P5 FMUL R225, R225, 0.5 ;  /* 0x3f000000e1e1d820 */ /* 0x000fe20000400000 */
[----:B------:R-:W-:Y:S02]  /*79d0*/  WARPGROUP.DEPBAR.LE gsb0, 0x0 ;  /* 0x00008000000079c5 */ /* 0x000fe40000010000 */
[--C-:B------:R-:W-:Y:S01]  /*79e0*/  FFMA R154, R196, UR15, -R220.reuse ;  /* 0x0000000fc49a7c23 */ /* 0x100fe200080008dc */
[----:B------:R-:W-:Y:S01]  /*79f0*/  FFMA R155, R197, UR15, -R220 ;  /* 0x0000000fc59b7c23 */ /* 0x000fe200080008dc */
[----:B------:R1:W2:Y:S01]  /*7a00*/  MUFU.EX2 R196, R223 ;  /* 0x000000df00c47308 */ /* 0x0002a20000000800 */
[----:B------:R-:W-:Y:S02]  /*7a10*/  IADD3 R152, R240, 0x280, RZ ;  /* 0x00000280f0987810 */ /* 0x000fe40007ffe0ff */
[----:B------:R-:W-:Y:S02]  /*7a20*/  FSETP.GEU.AND P4, PT, R154, -126, PT ;  /* 0xc2fc00009a00780b */ /* 0x000fe40003f8e000 */
[----:B------:R-:W-:-:S02]  /*7a30*/  FSETP.GEU.AND P3, PT, R155, -126, PT ;  /* 0xc2fc00009b00780b */ /* 0x000fc40003f6e000 */
[----:B------:R-:W-:Y:S02]  /*7a40*/  MOV R153, 0x40000040 ;  /* 0x4000004000997802 */ /* 0x000fe40000000f00 */
[----:B------:R-:W-:Y:S01]  /*7a50*/  R2UR UR6, R152 ;  /* 0x00000000980672ca */ /* 0x000fe200000e0000 */
[----:B-1----:R-:W-:Y:S01]  /*7a60*/  FFMA R223, R206, UR15, -R218 ;  /* 0x0000000fcedf7c23 */ /* 0x002fe200080008da */
[----:B------:R-:W-:Y:S01]  /*7a70*/  R2UR UR7, R153 ;  /* 0x00000000990772ca */ /* 0x000fe200000e0000 */
[----:B------:R-:W1:Y:S01]  /*7a80*/  MUFU.EX2 R206, R225 ;  /* 0x000000e100ce7308 */ /* 0x000e620000000800 */
[----:B------:R-:W-:Y:S01]  /*7a90*/  F2FP.F16.F32.PACK_AB R152, R193, R192 ;  /* 0x000000c0c198723e */ /* 0x000fe200000000ff */
[----:B------:R-:W-:Y:S01]  /*7aa0*/  FADD R192, R191, R192 ;  /* 0x000000c0bfc07221 */ /* 0x000fe20000000000 */
[----:B------:R-:W-:Y:S01]  /*7ab0*/  F2FP.F16.F32.PACK_AB R153, R195, R194 ;  /* 0x000000c2c399723e */ /* 0x000fe200000000ff */
[----:B------:R-:W-:Y:S01]  /*7ac0*/  @!P4 FMUL R154, R154, 0.5 ;  /* 0x3f0000009a9ac820 */ /* 0x000fe20000400000 */
[----:B--2---:R-:W-:Y:S01]  /*7ad0*/  @!P6 FMUL R196, R196, R196 ;  /* 0x000000c4c4c4e220 */ /* 0x004fe20000400000 */
[----:B------:R-:W-:Y:S01]  /*7ae0*/  @!P3 FMUL R155, R155, 0.5 ;  /* 0x3f0000009b9bb820 */ /* 0x000fe20000400000 */
[----:B------:R-:W-:Y:S01]  /*7af0*/  FSETP.GEU.AND P6, PT, R201, -126, PT ;  /* 0xc2fc0000c900780b */ /* 0x000fe20003fce000 */
[----:B------:R-:W2:Y:S01]  /*7b00*/  MUFU.EX2 R198, R154 ;  /* 0x0000009a00c67308 */ /* 0x000ea20000000800 */
[----:B------:R-:W-:Y:S01]  /*7b10*/  FADD R194, R189, R194 ;  /* 0x000000c2bdc27221 */ /* 0x000fe20000000000 */
[----:B------:R-:W-:-:S03]  /*7b20*/  FADD R193, R192, R193 ;  /* 0x000000c1c0c17221 */ /* 0x000fc60000000000 */
[----:B------:R-:W-:-:S03]  /*7b30*/  FADD R195, R194, R195 ;  /* 0x000000c3c2c37221 */ /* 0x000fc60000000000 */
[----:B------:R3:W4:Y:S01]  /*7b40*/  MUFU.EX2 R197, R155 ;  /* 0x0000009b00c57308 */ /* 0x0007220000000800 */
[----:B-1----:R-:W-:Y:S01]  /*7b50*/  @!P5 FMUL R206, R206, R206 ;  /* 0x000000cececed220 */ /* 0x002fe20000400000 */
[----:B------:R-:W-:Y:S02]  /*7b60*/  FSETP.GEU.AND P5, PT, R210, -126, PT ;  /* 0xc2fc0000d200780b */ /* 0x000fe40003fae000 */
[----:B------:R-:W-:Y:S01]  /*7b70*/  @!P6 FMUL R201, R201, 0.5 ;  /* 0x3f000000c9c9e820 */ /* 0x000fe20000400000 */
[----:B--2---:R-:W-:Y:S01]  /*7b80*/  @!P4 FMUL R198, R198, R198 ;  /* 0x000000c6c6c6c220 */ /* 0x004fe20000400000 */
[----:B---3--:R-:W-:-:S04]  /*7b90*/  F2FP.F16.F32.PACK_AB R155, R199, R196 ;  /* 0x000000c4c79b723e */ /* 0x008fc800000000ff */
[----:B------:R-:W1:Y:S01]  /*7ba0*/  MUFU.EX2 R201, R201 ;  /* 0x000000c900c97308 */ /* 0x000e620000000800 */
[----:B------:R-:W-:-:S04]  /*7bb0*/  FADD R196, R195, R196 ;  /* 0x000000c4c3c47221 */ /* 0x000fc80000000000 */
[----:B------:R-:W-:Y:S01]  /*7bc0*/  @!P5 FMUL R210, R210, 0.5 ;  /* 0x3f000000d2d2d820 */ /* 0x000fe20000400000 */
[----:B------:R-:W-:Y:S01]  /*7bd0*/  FADD R199, R196, R199 ;  /* 0x000000c7c4c77221 */ /* 0x000fe20000000000 */
[----:B----4-:R-:W-:Y:S01]  /*7be0*/  @!P3 FMUL R197, R197, R197 ;  /* 0x000000c5c5c5b220 */ /* 0x010fe20000400000 */
[----:B------:R-:W-:-:S03]  /*7bf0*/  FSETP.GEU.AND P3, PT, R200, -126, PT ;  /* 0xc2fc0000c800780b */ /* 0x000fc60003f6e000 */
[----:B------:R-:W2:Y:S01]  /*7c00*/  MUFU.EX2 R210, R210 ;  /* 0x000000d200d27308 */ /* 0x000ea20000000800 */
[----:B------:R-:W-:Y:S01]  /*7c10*/  F2FP.F16.F32.PACK_AB R154, R197, R198 ;  /* 0x000000c6c59a723e */ /* 0x000fe200000000ff */
[----:B------:R-:W-:-:S03]  /*7c20*/  FADD R198, R193, R198 ;  /* 0x000000c6c1c67221 */ /* 0x000fc60000000000 */
[----:B------:R-:W-:Y:S01]  /*7c30*/  WARPGROUP.ARRIVE ;  /* 0x00000000000079c5 */ /* 0x000fe20000000000 */
[----:B------:R-:W-:Y:S01]  /*7c40*/  FADD R197, R198, R197 ;  /* 0x000000c5c6c57221 */ /* 0x000fe20000000000 */
[----:B-1----:R-:W-:Y:S01]  /*7c50*/  @!P6 FMUL R201, R201, R201 ;  /* 0x000000c9c9c9e220 */ /* 0x002fe20000400000 */
[----:B------:R-:W-:Y:S02]  /*7c60*/  FSETP.GEU.AND P6, PT, R223, -126, PT ;  /* 0xc2fc0000df00780b */ /* 0x000fe40003fce000 */
[----:B------:R-:W-:Y:S01]  /*7c70*/  @!P3 FMUL R200, R200, 0.5 ;  /* 0x3f000000c8c8b820 */ /* 0x000fe20000400000 */
[----:B------:R-:W-:Y:S05]  /*7c80*/  HGMMA.64x256x16.F32 R24, R152, gdesc[UR4].tnspB, R24, gsb0 ;  /* 0x43e0000498187df0 */ /* 0x000fea0008000818 */
[----:B------:R-:W1:Y:S01]  /*7c90*/  MUFU.EX2 R200, R200 ;  /* 0x000000c800c87308 */ /* 0x000e620000000800 */
[----:B--2---:R-:W-:-:S04]  /*7ca0*/  @!P5 FMUL R210, R210, R210 ;  /* 0x000000d2d2d2d220 */ /* 0x004fc80000400000 */
[----:B------:R-:W-:Y:S01]  /*7cb0*/  @!P6 FMUL R223, R223, 0.5 ;  /* 0x3f000000dfdfe820 */ /* 0x000fe20000400000 */
[----:B-1----:R-:W-:Y:S01]  /*7cc0*/  @!P3 FMUL R200, R200, R200 ;  /* 0x000000c8c8c8b220 */ /* 0x002fe20000400000 */
[----:B------:R-:W-:Y:S02]  /*7cd0*/  WARPGROUP.DEPBAR.LE gsb0, 0x0 ;  /* 0x00008000000079c5 */ /* 0x000fe40000010000 */
[--C-:B------:R-:W-:Y:S01]  /*7ce0*/  FFMA R154, R204, UR15, -R220.reuse ;  /* 0x0000000fcc9a7c23 */ /* 0x100fe200080008dc */
[----:B------:R-:W-:Y:S01]  /*7cf0*/  FFMA R155, R205, UR15, -R220 ;  /* 0x0000000fcd9b7c23 */ /* 0x000fe200080008dc */
[----:B------:R-:W-:Y:S01]  /*7d00*/  IADD3 R152, R240, 0x300, RZ ;  /* 0x00000300f0987810 */ /* 0x000fe20007ffe0ff */
[----:B------:R-:W1:Y:S01]  /*7d10*/  MUFU.EX2 R205, R223 ;  /* 0x000000df00cd7308 */ /* 0x000e620000000800 */
[----:B------:R-:W-:Y:S02]  /*7d20*/  MOV R153, 0x40000040 ;  /* 0x4000004000997802 */ /* 0x000fe40000000f00 */
[----:B------:R-:W-:-:S02]  /*7d30*/  FSETP.GEU.AND P4, PT, R154, -126, PT ;  /* 0xc2fc00009a00780b */ /* 0x000fc40003f8e000 */
[----:B------:R-:W-:Y:S02]  /*7d40*/  FSETP.GEU.AND P3, PT, R155, -126, PT ;  /* 0xc2fc00009b00780b */ /* 0x000fe40003f6e000 */
[----:B------:R-:W-:Y:S02]  /*7d50*/  R2UR UR6, R152 ;  /* 0x00000000980672ca */ /* 0x000fe400000e0000 */
[----:B------:R-:W-:Y:S02]  /*7d60*/  R2UR UR7, R153 ;  /* 0x00000000990772ca */ /* 0x000fe400000e0000 */
[----:B------:R-:W-:Y:S01]  /*7d70*/  F2FP.F16.F32.PACK_AB R152, R201, R200 ;  /* 0x000000c8c998723e */ /* 0x000fe200000000ff */
[----:B------:R-:W-:Y:S01]  /*7d80*/  FADD R200, R197, R200 ;  /* 0x000000c8c5c87221 */ /* 0x000fe20000000000 */
[----:B------:R-:W-:Y:S01]  /*7d90*/  F2FP.F16.F32.PACK_AB R153, R203, R202 ;  /* 0x000000cacb99723e */ /* 0x000fe200000000ff */
[----:B------:R-:W-:Y:S01]  /*7da0*/  FADD R202, R199, R202 ;  /* 0x000000cac7ca7221 */ /* 0x000fe20000000000 */
[----:B------:R-:W-:Y:S01]  /*7db0*/  IADD3 R240, R240, 0x380, RZ ;  /* 0x00000380f0f07810 */ /* 0x000fe20007ffe0ff */
[----:B------:R-:W-:Y:S01]  /*7dc0*/  @!P4 FMUL R154, R154, 0.5 ;  /* 0x3f0000009a9ac820 */ /* 0x000fe20000400000 */
[----:B-1----:R-:W-:Y:S01]  /*7dd0*/  @!P6 FMUL R205, R205, R205 ;  /* 0x000000cdcdcde220 */ /* 0x002fe20000400000 */
[----:B------:R-:W-:Y:S01]  /*7de0*/  @!P3 FMUL R155, R155, 0.5 ;  /* 0x3f0000009b9bb820 */ /* 0x000fe20000400000 */
[----:B------:R-:W-:Y:S01]  /*7df0*/  FSETP.GEU.AND P6, PT, R209, -126, PT ;  /* 0xc2fc0000d100780b */ /* 0x000fe20003fce000 */
[----:B------:R-:W1:Y:S01]  /*7e00*/  MUFU.EX2 R207, R154 ;  /* 0x0000009a00cf7308 */ /* 0x000e620000000800 */
[----:B------:R-:W-:Y:S01]  /*7e10*/  FADD R200, R200, R201 ;  /* 0x000000c9c8c87221 */ /* 0x000fe20000000000 */
[----:B------:R-:W-:-:S06]  /*7e20*/  FADD R202, R202, R203 ;  /* 0x000000cbcaca7221 */ /* 0x000fcc0000000000 */
[----:B------:R2:W3:Y:S04]  /*7e30*/  MUFU.EX2 R204, R155 ;  /* 0x0000009b00cc7308 */ /* 0x0004e80000000800 */
[----:B------:R-:W-:Y:S01]  /*7e40*/  @!P6 FMUL R209, R209, 0.5 ;  /* 0x3f000000d1d1e820 */ /* 0x000fe20000400000 */
[----:B-1----:R-:W-:Y:S01]  /*7e50*/  @!P4 FMUL R207, R207, R207 ;  /* 0x000000cfcfcfc220 */ /* 0x002fe20000400000 */
[----:B--2---:R-:W-:-:S04]  /*7e60*/  F2FP.F16.F32.PACK_AB R155, R206, R205 ;  /* 0x000000cdce9b723e */ /* 0x004fc800000000ff */
[----:B------:R-:W1:Y:S01]  /*7e70*/  MUFU.EX2 R209, R209 ;  /* 0x000000d100d17308 */ /* 0x000e620000000800 */
[----:B------:R-:W-:-:S04]  /*7e80*/  FADD R205, R202, R205 ;  /* 0x000000cdcacd7221 */ /* 0x000fc80000000000 */
[----:B------:R-:W-:Y:S01]  /*7e90*/  FADD R205, R205, R206 ;  /* 0x000000cecdcd7221 */ /* 0x000fe20000000000 */
[----:B---3--:R-:W-:Y:S01]  /*7ea0*/  @!P3 FMUL R204, R204, R204 ;  /* 0x000000ccccccb220 */ /* 0x008fe20000400000 */
[----:B------:R-:W-:-:S04]  /*7eb0*/  FSETP.GEU.AND P3, PT, R208, -126, PT ;  /* 0xc2fc0000d000780b */ /* 0x000fc80003f6e000 */
[----:B------:R-:W-:Y:S01]  /*7ec0*/  F2FP.F16.F32.PACK_AB R154, R204, R207 ;  /* 0x000000cfcc9a723e */ /* 0x000fe200000000ff */
[----:B------:R-:W-:-:S03]  /*7ed0*/  FADD R207, R200, R207 ;  /* 0x000000cfc8cf7221 */ /* 0x000fc60000000000 */
[----:B------:R-:W-:Y:S01]  /*7ee0*/  WARPGROUP.ARRIVE ;  /* 0x00000000000079c5 */ /* 0x000fe20000000000 */
[----:B------:R-:W-:Y:S01]  /*7ef0*/  FADD R207, R207, R204 ;  /* 0x000000cccfcf7221 */ /* 0x000fe20000000000 */
[----:B-1----:R-:W-:-:S03]  /*7f00*/  @!P6 FMUL R209, R209, R209 ;  /* 0x000000d1d1d1e220 */ /* 0x002fc60000400000 */
[----:B------:R-:W-:Y:S01]  /*7f10*/  @!P3 FMUL R208, R208, 0.5 ;  /* 0x3f000000d0d0b820 */ /* 0x000fe20000400000 */
[----:B------:R-:W-:Y:S01]  /*7f20*/  HGMMA.64x256x16.F32 R24, R152, gdesc[UR4].tnspB, R24, gsb0 ;  /* 0x43e0000498187df0 */ /* 0x000fe20008000818 */
[----:B------:R-:W-:Y:S02]  /*7f30*/  R2UR UR6, R240 ;  /* 0x00000000f00672ca */ /* 0x000fe400000e0000 */
[----:B------:R-:W-:Y:S02]  /*7f40*/  R2UR UR7, R241 ;  /* 0x00000000f10772ca */ /* 0x000fe400000e0000 */
[----:B------:R-:W1:Y:S02]  /*7f50*/  MUFU.EX2 R208, R208 ;  /* 0x000000d000d07308 */ /* 0x000e640000000800 */
[----:B-1----:R-:W-:Y:S01]  /*7f60*/  @!P3 FMUL R208, R208, R208 ;  /* 0x000000d0d0d0b220 */ /* 0x002fe20000400000 */
[----:B------:R-:W-:Y:S02]  /*7f70*/  WARPGROUP.DEPBAR.LE gsb0, 0x0 ;  /* 0x00008000000079c5 */ /* 0x000fe40000010000 */
[----:B------:R-:W-:Y:S01]  /*7f80*/  FFMA R152, R212, UR15, -R220 ;  /* 0x0000000fd4987c23 */ /* 0x000fe200080008dc */
[----:B------:R-:W-:Y:S01]  /*7f90*/  FFMA R153, R214, UR15, -R218 ;  /* 0x0000000fd6997c23 */ /* 0x000fe200080008da */
[----:B------:R-:W-:Y:S01]  /*7fa0*/  FFMA R220, R213, UR15, -R220 ;  /* 0x0000000fd5dc7c23 */ /* 0x000fe200080008dc */
[----:B------:R-:W-:-:S02]  /*7fb0*/  FFMA R218, R215, UR15, -R218 ;  /* 0x0000000fd7da7c23 */ /* 0x000fc400080008da */
[----:B------:R-:W-:Y:S02]  /*7fc0*/  FSETP.GEU.AND P4, PT, R152, -126, PT ;  /* 0xc2fc00009800780b */ /* 0x000fe40003f8e000 */
[----:B------:R-:W-:Y:S02]  /*7fd0*/  FSETP.GEU.AND P3, PT, R220, -126, PT ;  /* 0xc2fc0000dc00780b */ /* 0x000fe40003f6e000 */
[----:B------:R-:W-:Y:S02]  /*7fe0*/  FSETP.GEU.AND P6, PT, R153, -126, PT ;  /* 0xc2fc00009900780b */ /* 0x000fe40003fce000 */
[----:B------:R-:W-:-:S07]  /*7ff0*/  FSETP.GEU.AND P5, PT, R218, -126, PT ;  /* 0xc2fc0000da00780b */ /* 0x000fce0003fae000 */
[----:B------:R-:W-:Y:S02]  /*8000*/  @!P4 FMUL R152, R152, 0.5 ;  /* 0x3f0000009898c820 */ /* 0x000fe40000400000 */
[----:B------:R-:W-:Y:S02]  /*8010*/  @!P3 FMUL R220, R220, 0.5 ;  /* 0x3f000000dcdcb820 */ /* 0x000fe40000400000 */
[----:B------:R-:W-:Y:S01]  /*8020*/  @!P6 FMUL R153, R153, 0.5 ;  /* 0x3f0000009999e820 */ /* 0x000fe20000400000 */
[----:B------:R1:W2:Y:S01]  /*8030*/  MUFU.EX2 R214, R152 ;  /* 0x0000009800d67308 */ /* 0x0002a20000000800 */
[----:B------:R-:W-:-:S07]  /*8040*/  @!P5 FMUL R218, R218, 0.5 ;  /* 0x3f000000dadad820 */ /* 0x000fce0000400000 */
[----:B------:R-:W3:Y:S01]  /*8050*/  MUFU.EX2 R213, R220 ;  /* 0x000000dc00d57308 */ /* 0x000ee20000000800 */
[----:B-1----:R-:W-:Y:S01]  /*8060*/  F2FP.F16.F32.PACK_AB R152, R209, R208 ;  /* 0x000000d0d198723e */ /* 0x002fe200000000ff */
[----:B------:R-:W-:-:S04]  /*8070*/  FADD R208, R207, R208 ;  /* 0x000000d0cfd07221 */ /* 0x000fc80000000000 */
[----:B------:R-:W-:Y:S02]  /*8080*/  FADD R209, R208, R209 ;  /* 0x000000d1d0d17221 */ /* 0x000fe40000000000 */
[----:B------:R1:W4:Y:S01]  /*8090*/  MUFU.EX2 R215, R153 ;  /* 0x0000009900d77308 */ /* 0x0003220000000800 */
[----:B--2---:R-:W-:-:S04]  /*80a0*/  @!P4 FMUL R214, R214, R214 ;  /* 0x000000d6d6d6c220 */ /* 0x004fc80000400000 */
[----:B------:R-:W-:-:S03]  /*80b0*/  FADD R22, R209, R214 ;  /* 0x000000d6d1167221 */ /* 0x000fc60000000000 */
[----:B------:R-:W2:Y:S01]  /*80c0*/  MUFU.EX2 R212, R218 ;  /* 0x000000da00d47308 */ /* 0x000ea20000000800 */
[----:B---3--:R-:W-:Y:S01]  /*80d0*/  @!P3 FMUL R213, R213, R213 ;  /* 0x000000d5d5d5b220 */ /* 0x008fe20000400000 */
[----:B-1----:R-:W-:Y:S01]  /*80e0*/  F2FP.F16.F32.PACK_AB R153, R211, R210 ;  /* 0x000000d2d399723e */ /* 0x002fe200000000ff */
[----:B------:R-:W-:Y:S02]  /*80f0*/  FADD R210, R205, R210 ;  /* 0x000000d2cdd27221 */ /* 0x000fe40000000000 */
[----:B------:R-:W-:Y:S01]  /*8100*/  FADD R22, R22, R213 ;  /* 0x000000d516167221 */ /* 0x000fe20000000000 */
[----:B------:R-:W-:Y:S01]  /*8110*/  F2FP.F16.F32.PACK_AB R154, R213, R214 ;  /* 0x000000d6d59a723e */ /* 0x000fe200000000ff */
[----:B------:R-:W-:Y:S01]  /*8120*/  FADD R210, R210, R211 ;  /* 0x000000d3d2d27221 */ /* 0x000fe20000000000 */
[----:B----4-:R-:W-:-:S04]  /*8130*/  @!P6 FMUL R215, R215, R215 ;  /* 0x000000d7d7d7e220 */ /* 0x010fc80000400000 */
[----:B------:R-:W-:Y:S01]  /*8140*/  FADD R21, R210, R215 ;  /* 0x000000d7d2157221 */ /* 0x000fe20000000000 */
[----:B--2---:R-:W-:-:S04]  /*8150*/  @!P5 FMUL R212, R212, R212 ;  /* 0x000000d4d4d4d220 */ /* 0x004fc80000400000 */
[----:B------:R-:W-:Y:S01]  /*8160*/  FADD R21, R21, R212 ;  /* 0x000000d415157221 */ /* 0x000fe20000000000 */
[----:B------:R-:W-:-:S04]  /*8170*/  F2FP.F16.F32.PACK_AB R155, R212, R215 ;  /* 0x000000d7d49b723e */ /* 0x000fc800000000ff */
[----:B------:R-:W-:-:S06]  /*8180*/  WARPGROUP.ARRIVE ;  /* 0x00000000000079c5 */ /* 0x000fcc0000000000 */
[----:B------:R-:W-:Y:S03]  /*8190*/  HGMMA.64x256x16.F32 R24, R152, gdesc[UR4].tnspB, R24, gsb0 ;  /* 0x43e0000498187df0 */ /* 0x000fe60008000818 */
[----:B------:R-:W-:Y:S02]  /*81a0*/  WARPGROUP.DEPBAR.LE gsb0, 0x0 ;  /* 0x00008000000079c5 */ /* 0x000fe40000010000 */
[----:B------:R-:W-:-:S04]  /*81b0*/  SEL R152, R18, RZ, P2 ;  /* 0x000000ff12987207 */ /* 0x000fc80001000000 */
[----:B------:R-:W-:-:S04]  /*81c0*/  LEA R18, R152, R23, 0x3 ;  /* 0x0000001798127211 */ /* 0x000fc800078e18ff */
[----:B------:R-:W-:-:S04]  /*81d0*/  PRMT R18, RZ, 0x654, R18 ;  /* 0x00000654ff127816 */ /* 0x000fc80000000012 */
[----:B------:R1:W-:Y:S01]  /*81e0*/  SYNCS.ARRIVE.TRANS64.RED.A1T0 RZ, [R18+URZ], RZ ;  /* 0x000000ff12ff79a7 */ /* 0x0003e2000810043f */
[----:B------:R-:W-:Y:S05]  /*81f0*/  @P1 BRA `(.L_x_32) ;  /* 0x0000000000e41947 */ /* 0x000fea0003800000 */
[----:B------:R-:W-:Y:S01]  /*8200*/  ISETP.LT.OR P1, PT, R7, 0x1, !P0 ;  /* 0x000000010700780c */ /* 0x000fe20004721670 */
[----:B------:R-:W-:-:S12]  /*8210*/  BSSY B0, `(.L_x_33) ;  /* 0x0000036000007945 */ /* 0x000fd80003800000 */
[----:B------:R-:W-:Y:S05]  /*8220*/  @P1 BRA `(.L_x_34) ;  /* 0x0000000000d01947 */ /* 0x000fea0003800000 */
[----:B-1----:R-:W-:Y:S02]  /*8230*/  LEA R18, R5, R2, 0x3 ;  /* 0x0000000205127211 */ /* 0x002fe400078e18ff */
[----:B------:R-:W-:Y:S02]  /*8240*/  SHF.L.U32 R153, R6, 0x1f, RZ ;  /* 0x0000001f06997819 */ /* 0x000fe400000006ff */
[----:B------:R-:W-:Y:S02]  /*8250*/  ISETP.NE.AND P2, PT, R17, RZ, PT ;  /* 0x000000ff1100720c */ /* 0x000fe40003f45270 */
[----:B------:R-:W1:Y:S02]  /*8260*/  SYNCS.PHASECHK.TRANS64.TRYWAIT P1, [R18+URZ+0x48020], R153 ;  /* 0x04802099120075a7 */ /* 0x000e64000802017f */
[----:B-1----:R-:W-:Y:S09]  /*8270*/  @!P1 BRA `(.L_x_35) ;  /* 0x0000003000b89947 */ /* 0x002ff20003800000 */
.L_x_82:
[----:B------:R-:W-:Y:S05]  /*8280*/  @P2 BRA `(.L_x_36) ;  /* 0x0000000000142947 */ /* 0x000fea0003800000 */
[----:B------:R-:W-:Y:S02]  /*8290*/  LOP3.LUT P1, RZ, R16, 0x1f, RZ, 0xc0, !PT ;  /* 0x0000001f10ff7812 */ /* 0x000fe4000782c0ff */
[----:B-1----:R-:W-:-:S04]  /*82a0*/  MOV R153, 0x10000 ;  /* 0x0001000000997802 */ /* 0x002fc80000000f00 */
[----:B------:R2:W-:Y:S07]  /*82b0*/  SYNCS.ARRIVE.TRANS64 RZ, [R18+URZ+0x48000], R153 ;  /* 0x0480009912ff79a7 */ /* 0x0005ee000800003f */
[----:B------:R-:W-:Y:S05]  /*82c0*/  @!P1 BRA `(.L_x_36) ;  /* 0x0000000000049947 */ /* 0x000fea0003800000 */
[----:B------:R-:W-:Y:S01]  /*82d0*/  BPT.TRAP 0x1 ;  /* 0x000000040000795c */ /* 0x000fe20000300000 */
.L_x_36:
        /* <DEDUP_REMOVED lines=17> */
[----:B------:R-:W-:Y:S01]  /*83f0*/  UIADD3 UR33, UR33, 0x48000, URZ ;  /* 0x0004800021217890 */ /* 0x000fe2000fffe03f */
[----:B------:R-:W-:Y:S01]  /*8400*/  IADD3 R8, R8, 0x1, RZ ;  /* 0x0000000108087810 */ /* 0x000fe20007ffe0ff */
[----:B------:R-:W-:Y:S01]  /*8410*/  UIADD3 UR32, UR8, 0x8000, URZ ;  /* 0x0000800008207890 */ /* 0x000fe2000fffe03f */
[----:B------:R-:W-:Y:S01]  /*8420*/  ISETP.NE.AND P1, PT, R5, 0x4, PT ;  /* 0x000000040500780c */ /* 0x000fe20003f25270 */
[----:B------:R-:W-:-:S02]  /*8430*/  UIADD3 UR24, UR8, 0xc000, URZ ;  /* 0x0000c00008187890 */ /* 0x000fc4000fffe03f */
        /* <DEDUP_REMOVED lines=18> */
[----:B--2---:R-:W-:-:S03]  /*8560*/  NOP ;  /* 0x0000000000007918 */ /* 0x004fc60000000000 */
.L_x_34:
[----:B------:R-:W-:Y:S05]  /*8570*/  BSYNC B0 ;  /* 0x0000000000007941 */ /* 0x000fea0003800000 */
.L_x_33:
[----:B------:R-:W-:-:S07]  /*8580*/  IADD3 R7, R7, -0x1, RZ ;  /* 0xffffffff07077810 */ /* 0x000fce0007ffe0ff */
.L_x_32:
[----:B------:R-:W-:Y:S02]  /*8590*/  ISETP.GT.AND P3, PT, R20, 0x2, PT ;  /* 0x000000021400780c */ /* 0x000fe40003f64270 */
[----:B------:R-:W-:Y:S02]  /*85a0*/  IADD3 R19, R19, 0x1, RZ ;  /* 0x0000000113137810 */ /* 0x000fe40007ffe0ff */
[----:B-1----:R-:W-:Y:S02]  /*85b0*/  IADD3 R18, R152, 0x1, RZ ;  /* 0x0000000198127810 */ /* 0x002fe40007ffe0ff */
[----:B------:R-:W-:Y:S02]  /*85c0*/  ISETP.NE.AND P1, PT, R19, 0x4, PT ;  /* 0x000000041300780c */ /* 0x000fe40003f25270 */
[----:B------:R-:W-:Y:S02]  /*85d0*/  ISETP.NE.AND P2, PT, R18, 0x4, PT ;  /* 0x000000041200780c */ /* 0x000fe40003f45270 */
[----:B------:R-:W-:-:S02]  /*85e0*/  SEL R153, RZ, 0x1, P1 ;  /* 0x00000001ff997807 */ /* 0x000fc40000800000 */
[----:B------:R-:W-:Y:S02]  /*85f0*/  IADD3 R20, R20, -0x1, RZ ;  /* 0xffffffff14147810 */ /* 0x000fe40007ffe0ff */
[----:B------:R-:W-:Y:S02]  /*8600*/  LOP3.LUT R4, R4, R153, RZ, 0x3c, !PT ;  /* 0x0000009904047212 */ /* 0x000fe400078e3cff */
[----:B------:R-:W-:Y:S02]  /*8610*/  MOV R219, R3 ;  /* 0x0000000300db7202 */ /* 0x000fe40000000f00 */
[----:B------:R-:W-:Y:S02]  /*8620*/  MOV R217, R0 ;  /* 0x0000000000d97202 */ /* 0x000fe40000000f00 */
[----:B------:R-:W-:Y:S02]  /*8630*/  SEL R19, R19, RZ, P1 ;  /* 0x000000ff13137207 */ /* 0x000fe40000800000 */
[----:B------:R-:W-:Y:S01]  /*8640*/  SEL R18, R18, RZ, P2 ;  /* 0x000000ff12127207 */ /* 0x000fe20001000000 */
[----:B------:R-:W-:Y:S06]  /*8650*/  @P3 BRA `(.L_x_37) ;  /* 0xffffffc000b43947 */ /* 0x000fec000383ffff */
.L_x_24:
[----:B------:R-:W-:Y:S05]  /*8660*/  WARPSYNC.ALL ;  /* 0x0000000000007948 */ /* 0x000fea0003800000 */
[----:B------:R-:W2:Y:S01]  /*8670*/  SHFL.BFLY PT, R5, R22, 0x1, 0x1f ;  /* 0x0c201f0016057f89 */ /* 0x000ea200000e0000 */
[----:B------:R-:W-:Y:S01]  /*8680*/  BSSY B0, `(.L_x_38) ;  /* 0x0000024000007945 */ /* 0x000fe20003800000 */
[----:B------:R-:W-:Y:S02]  /*8690*/  MOV R9, 0x3f800000 ;  /* 0x3f80000000097802 */ /* 0x000fe40000000f00 */
[----:B------:R-:W3:Y:S01]  /*86a0*/  SHFL.BFLY PT, R4, R21, 0x1, 0x1f ;  /* 0x0c201f0015047f89 */ /* 0x000ee200000e0000 */
[----:B------:R-:W-:Y:S01]  /*86b0*/  MOV R7, 0x7f800000 ;  /* 0x7f80000000077802 */ /* 0x000fe20000000f00 */
[----:B--2---:R-:W-:Y:S01]  /*86c0*/  FADD R5, R5, R22 ;  /* 0x0000001605057221 */ /* 0x004fe20000000000 */
[----:B---3--:R-:W-:-:S04]  /*86d0*/  FADD R152, R4, R21 ;  /* 0x0000001504987221 */ /* 0x008fc80000000000 */
[----:B------:R-:W2:Y:S01]  /*86e0*/  SHFL.BFLY PT, R6, R5, 0x2, 0x1f ;  /* 0x0c401f0005067f89 */ /* 0x000ea200000e0000 */
[----:B------:R-:W-:-:S03]  /*86f0*/  MOV R4, 0x3f800000 ;  /* 0x3f80000000047802 */ /* 0x000fc60000000f00 */
[----:B------:R-:W3:Y:S01]  /*8700*/  SHFL.BFLY PT, R153, R152, 0x2, 0x1f ;  /* 0x0c401f0098997f89 */ /* 0x000ee200000e0000 */
[C---:B--2---:R-:W-:Y:S01]  /*8710*/  FSETP.NE.AND P0, PT, R5.reuse, -R6, PT ;  /* 0x800000060500720b */ /* 0x044fe20003f05000 */
[----:B------:R-:W-:Y:S01]  /*8720*/  FADD R19, R5, R6 ;  /* 0x0000000605137221 */ /* 0x000fe20000000000 */
[----:B------:R-:W-:Y:S01]  /*8730*/  MOV R6, 0x7f800000 ;  /* 0x7f80000000067802 */ /* 0x000fe20000000f00 */
[----:B---3--:R-:W-:-:S10]  /*8740*/  FADD R8, R152, R153 ;  /* 0x0000009998087221 */ /* 0x008fd40000000000 */
[----:B------:R-:W-:Y:S05]  /*8750*/  @!P0 BRA `(.L_x_39) ;  /* 0x0000000000588947 */ /* 0x000fea0003800000 */
[----:B------:R-:W-:Y:S01]  /*8760*/  IADD3 R4, R19, 0x1800000, RZ ;  /* 0x0180000013047810 */ /* 0x000fe20007ffe0ff */
[----:B------:R-:W-:Y:S03]  /*8770*/  BSSY B1, `(.L_x_40) ;  /* 0x000000d000017945 */ /* 0x000fe60003800000 */
[----:B------:R-:W-:-:S04]  /*8780*/  LOP3.LUT R4, R4, 0x7f800000, RZ, 0xc0, !PT ;  /* 0x7f80000004047812 */ /* 0x000fc800078ec0ff */
[----:B------:R-:W-:-:S13]  /*8790*/  ISETP.GT.U32.AND P0, PT, R4, 0x1ffffff, PT ;  /* 0x01ffffff0400780c */ /* 0x000fda0003f04070 */
[----:B------:R-:W-:Y:S05]  /*87a0*/  @P0 BRA `(.L_x_41) ;  /* 0x0000000000140947 */ /* 0x000fea0003800000 */
[----:B------:R-:W-:Y:S02]  /*87b0*/  MOV R5, R19 ;  /* 0x0000001300057202 */ /* 0x000fe40000000f00 */
[----:B-1----:R-:W-:-:S07]  /*87c0*/  MOV R18, 0x87e0 ;  /* 0x000087e000127802 */ /* 0x002fce0000000f00 */
[----:B------:R-:W-:Y:S05]  /*87d0*/  CALL.REL.NOINC `($__internal_0_$__cuda_sm20_rcp_rn_f32_slowpath) ;  /* 0x0000002c00747944 */ /* 0x000fea0003c00000 */
[----:B------:R-:W-:Y:S01]  /*87e0*/  MOV R4, R20 ;  /* 0x0000001400047202 */ /* 0x000fe20000000f00 */
[----:B------:R-:W-:Y:S06]  /*87f0*/  BRA `(.L_x_42) ;  /* 0x0000000000107947 */ /* 0x000fec0003800000 */
.L_x_41:
[----:B------:R-:W2:Y:S02]  /*8800*/  MUFU.RCP R4, R19 ;  /* 0x0000001300047308 */ /* 0x000ea40000001000 */
[----:B--2---:R-:W-:-:S04]  /*8810*/  FFMA R5, R19, R4, -1 ;  /* 0xbf80000013057423 */ /* 0x004fc80000000004 */
[----:B------:R-:W-:-:S04]  /*8820*/  FADD.FTZ R5, -R5, -RZ ;  /* 0x800000ff05057221 */ /* 0x000fc80000010100 */
[----:B------:R-:W-:-:S07]  /*8830*/  FFMA R4, R4, R5, R4 ;  /* 0x0000000504047223 */ /* 0x000fce0000000004 */
.L_x_42:
[----:B------:R-:W-:Y:S05]  /*8840*/  BSYNC B1 ;  /* 0x0000000000017941 */ /* 0x000fea0003800000 */
.L_x_40:
[----:B------:R-:W-:Y:S01]  /*8850*/  FSETP.GEU.AND P0, PT, |R19|, 1.175494350822287508e-38, PT ;  /* 0x008000001300780b */ /* 0x000fe20003f0e200 */
[----:B------:R-:W-:-:S12]  /*8860*/  ULDC UR6, c[0x0][0x600] ;  /* 0x0001800000067ab9 */ /* 0x000fd80000000800 */
[----:B------:R-:W-:-:S04]  /*8870*/  @!P0 FMUL R19, R19, 16777216 ;  /* 0x4b80000013138820 */ /* 0x000fc80000400000 */
[----:B------:R-:W2:Y:S02]  /*8880*/  MUFU.LG2 R5, R19 ;  /* 0x0000001300057308 */ /* 0x000ea40000000c00 */
[----:B--2---:R-:W-:-:S04]  /*8890*/  @!P0 FADD R5, R5, -24 ;  /* 0xc1c0000005058421 */ /* 0x004fc80000000000 */
[----:B-1----:R-:W-:-:S04]  /*88a0*/  FMUL R18, R5, 0.69314718246459960938 ;  /* 0x3f31721805127820 */ /* 0x002fc80000400000 */
[----:B------:R-:W-:-:S07]  /*88b0*/  FFMA R7, R3, UR6, R18 ;  /* 0x0000000603077c23 */ /* 0x000fce0008000012 */
.L_x_39:
[----:B------:R-:W-:Y:S05]  /*88c0*/  BSYNC B0 ;  /* 0x0000000000007941 */ /* 0x000fea0003800000 */
.L_x_38:
[----:B------:R-:W-:Y:S01]  /*88d0*/  FSETP.NE.AND P0, PT, R152, -R153, PT ;  /* 0x800000999800720b */ /* 0x000fe20003f05000 */
[----:B------:R-:W-:Y:S01]  /*88e0*/  ULDC UR4, c[0x0][0x608] ;  /* 0x0001820000047ab9 */ /* 0x000fe20000000800 */
[----:B------:R-:W-:Y:S01]  /*88f0*/  BSSY B0, `(.L_x_43) ;  /* 0x0000059000007945 */ /* 0x000fe20003800000 */
[----:B------:R-:W-:-:S04]  /*8900*/  FMUL R4, R4, UR4 ;  /* 0x0000000404047c20 */ /* 0x000fc80008400000 */
        /* <DEDUP_REMOVED lines=64> */
[----:B------:R-:W-:Y:S06]  /*8d10*/  @!P0 BRA `(.L_x_44) ;  /* 0x0000000000588947 */ /* 0x000fec0003800000 */
        /* <DEDUP_REMOVED lines=10> */
.L_x_46:
[----:B------:R-:W2:Y:S02]  /*8dc0*/  MUFU.RCP R9, R8 ;  /* 0x0000000800097308 */ /* 0x000ea40000001000 */
[----:B--2---:R-:W-:-:S04]  /*8dd0*/  FFMA R3, R8, R9, -1 ;  /* 0xbf80000008037423 */ /* 0x004fc80000000009 */
[----:B------:R-:W-:-:S04]  /*8de0*/  FADD.FTZ R4, -R3, -RZ ;  /* 0x800000ff03047221 */ /* 0x000fc80000010100 */
[----:B------:R-:W-:-:S07]  /*8df0*/  FFMA R9, R9, R4, R9 ;  /* 0x0000000409097223 */ /* 0x000fce0000000009 */
.L_x_47:
[----:B------:R-:W-:Y:S05]  /*8e00*/  BSYNC B1 ;  /* 0x0000000000017941 */ /* 0x000fea0003800000 */
.L_x_45:
[----:B------:R-:W-:Y:S01]  /*8e10*/  FSETP.GEU.AND P0, PT, |R8|, 1.175494350822287508e-38, PT ;  /* 0x008000000800780b */ /* 0x000fe20003f0e200 */
[----:B------:R-:W-:-:S12]  /*8e20*/  ULDC UR4, c[0x0][0x600] ;  /* 0x0001800000047ab9 */ /* 0x000fd80000000800 */
[----:B------:R-:W-:-:S04]  /*8e30*/  @!P0 FMUL R8, R8, 16777216 ;  /* 0x4b80000008088820 */ /* 0x000fc80000400000 */
[----:B------:R-:W2:Y:S02]  /*8e40*/  MUFU.LG2 R3, R8 ;  /* 0x0000000800037308 */ /* 0x000ea40000000c00 */
[----:B--2---:R-:W-:-:S04]  /*8e50*/  @!P0 FADD R3, R3, -24 ;  /* 0xc1c0000003038421 */ /* 0x004fc80000000000 */
[----:B------:R-:W-:-:S04]  /*8e60*/  FMUL R3, R3, 0.69314718246459960938 ;  /* 0x3f31721803037820 */ /* 0x000fc80000400000 */
[----:B------:R-:W-:-:S07]  /*8e70*/  FFMA R6, R0, UR4, R3 ;  /* 0x0000000400067c23 */ /* 0x000fce0008000003 */
.L_x_44:
[----:B------:R-:W-:Y:S05]  /*8e80*/  BSYNC B0 ;  /* 0x0000000000007941 */ /* 0x000fea0003800000 */
.L_x_43:
[C---:B------:R-:W-:Y:S01]  /*8e90*/  LOP3.LUT P0, RZ, R16.reuse, 0x3, RZ, 0xc0, !PT ;  /* 0x0000000310ff7812 */ /* 0x040fe2000780c0ff */
[----:B------:R-:W-:Y:S01]  /*8ea0*/  ULDC UR4, c[0x0][0x608] ;  /* 0x0001820000047ab9 */ /* 0x000fe20000000800 */
[----:B------:R-:W-:Y:S01]  /*8eb0*/  LOP3.LUT R0, R16, 0x60, RZ, 0xc0, !PT ;  /* 0x0000006010007812 */ /* 0x000fe200078ec0ff */
[----:B------:R-:W-:Y:S01]  /*8ec0*/  ULDC.64 UR8, c[0x0][0x208] ;  /* 0x0000820000087ab9 */ /* 0x000fe20000000a00 */
[----:B------:R-:W-:Y:S01]  /*8ed0*/  FMUL R9, R9, UR4 ;  /* 0x0000000409097c20 */ /* 0x000fe20008400000 */
[----:B------:R-:W-:Y:S01]  /*8ee0*/  BSSY B0, `(.L_x_48) ;  /* 0x0000018000007945 */ /* 0x000fe20003800000 */
[----:B------:R-:W-:-:S07]  /*8ef0*/  SHF.R.U32.HI R23, RZ, 0x5, R0 ;  /* 0x00000005ff177819 */ /* 0x000fce0000011600 */
[----:B------:R-:W-:Y:S05]  /*8f00*/  @P0 BRA `(.L_x_49) ;  /* 0x0000000000540947 */ /* 0x000fea0003800000 */
[----:B------:R-:W2:Y:S01]  /*8f10*/  S2UR UR4, SR_CTAID.X ;  /* 0x00000000000479c3 */ /* 0x000ea20000002500 */
[----:B------:R-:W-:Y:S02]  /*8f20*/  SHF.R.U32.HI R0, RZ, 0x2, R16 ;  /* 0x00000002ff007819 */ /* 0x000fe40000011610 */
[----:B------:R-:W-:Y:S02]  /*8f30*/  SHF.L.U32 R3, R23, 0x4, RZ ;  /* 0x0000000417037819 */ /* 0x000fe400000006ff */
[----:B------:R-:W-:-:S04]  /*8f40*/  LOP3.LUT R0, R0, 0x7, RZ, 0xc0, !PT ;  /* 0x0000000700007812 */ /* 0x000fc800078ec0ff */
[----:B------:R-:W-:Y:S01]  /*8f50*/  LOP3.LUT R0, R3, 0xfffffff0, R0, 0xe2, !PT ;  /* 0xfffffff003007812 */ /* 0x000fe200078ee200 */
[----:B--2---:R-:W-:-:S03]  /*8f60*/  USHF.L.U32 UR6, UR4, 0x6, URZ ;  /* 0x0000000604067899 */ /* 0x004fc6000800063f */
[----:B------:R-:W-:Y:S02]  /*8f70*/  ULDC.64 UR4, c[0x0][0x688] ;  /* 0x0001a20000047ab9 */ /* 0x000fe40000000a00 */
[----:B------:R-:W-:Y:S02]  /*8f80*/  UIMAD UR4, UR36, UR4, UR6 ;  /* 0x00000004240472a4 */ /* 0x000fe4000f8e0206 */
[----:B------:R-:W-:Y:S02]  /*8f90*/  LOP3.LUT R3, R0, UR6, RZ, 0xfc, !PT ;  /* 0x0000000600037c12 */ /* 0x000fe4000f8efcff */
[----:B------:R-:W-:Y:S02]  /*8fa0*/  UIMAD UR4, UR37, UR5, UR4 ;  /* 0x00000005250472a4 */ /* 0x000fe4000f8e0204 */
[C---:B------:R-:W-:Y:S01]  /*8fb0*/  IADD3 R4, R3.reuse, 0x8, RZ ;  /* 0x0000000803047810 */ /* 0x040fe20007ffe0ff */
[----:B------:R-:W-:Y:S02]  /*8fc0*/  ULDC UR5, c[0x0][0x288] ;  /* 0x0000a20000057ab9 */ /* 0x000fe40000000800 */
[----:B------:R-:W-:-:S02]  /*8fd0*/  ISETP.GE.U32.AND P0, PT, R3, UR5, PT ;  /* 0x0000000503007c0c */ /* 0x000fc4000bf06070 */
[----:B------:R-:W-:Y:S02]  /*8fe0*/  IADD3 R0, P2, R0, UR4, RZ ;  /* 0x0000000400007c10 */ /* 0x000fe4000ff5e0ff */
[----:B------:R-:W-:Y:S01]  /*8ff0*/  ISETP.GE.U32.AND P1, PT, R4, UR5, PT ;  /* 0x0000000504007c0c */ /* 0x000fe2000bf26070 */
[----:B------:R-:W-:Y:S01]  /*9000*/  ULDC.64 UR4, c[0x0][0x680] ;  /* 0x0001a00000047ab9 */ /* 0x000fe20000000a00 */
[----:B------:R-:W-:Y:S02]  /*9010*/  IADD3.X R3, RZ, RZ, RZ, P2, !PT ;  /* 0x000000ffff037210 */ /* 0x000fe400017fe4ff */
[----:B------:R-:W-:-:S04]  /*9020*/  LEA R4, P2, R0, UR4, 0x2 ;  /* 0x0000000400047c11 */ /* 0x000fc8000f8410ff */
[----:B------:R-:W-:-:S05]  /*9030*/  LEA.HI.X R5, R0, UR5, R3, 0x2, P2 ;  /* 0x0000000500057c11 */ /* 0x000fca00090f1403 */
[----:B------:R2:W-:Y:S04]  /*9040*/  @!P0 STG.E desc[UR8][R4.64], R7 ;  /* 0x0000000704008986 */ /* 0x0005e8000c101908 */
[----:B------:R2:W-:Y:S02]  /*9050*/  @!P1 STG.E desc[UR8][R4.64+0x20], R6 ;  /* 0x0000200604009986 */ /* 0x0005e4000c101908 */
.L_x_49:
[----:B------:R-:W-:Y:S05]  /*9060*/  BSYNC B0 ;  /* 0x0000000000007941 */ /* 0x000fea0003800000 */
.L_x_48:
[----:B------:R-:W-:Y:S01]  /*9070*/  ULDC.64 UR4, c[0x0][0x730] ;  /* 0x0001cc0000047ab9 */ /* 0x000fe20000000a00 */
[-C--:B------:R-:W-:Y:S01]  /*9080*/  FMUL R152, R26, R9.reuse ;  /* 0x000000091a987220 */ /* 0x080fe20000400000 */
[----:B------:R-:W-:Y:S01]  /*9090*/  ISETP.NE.U32.AND P0, PT, RZ, UR4, PT ;  /* 0x00000004ff007c0c */ /* 0x000fe2000bf05070 */
[-C--:B------:R-:W-:Y:S01]  /*90a0*/  FMUL R156, R30, R9.reuse ;  /* 0x000000091e9c7220 */ /* 0x080fe20000400000 */
[-C--:B------:R-:W-:Y:S01]  /*90b0*/  FMUL R160, R34, R9.reuse ;  /* 0x0000000922a07220 */ /* 0x080fe20000400000 */
[-C--:B------:R-:W-:Y:S01]  /*90c0*/  FMUL R164, R38, R9.reuse ;  /* 0x0000000926a47220 */ /* 0x080fe20000400000 */
[----:B------:R-:W-:Y:S01]  /*90d0*/  ISETP.NE.AND.EX P0, PT, RZ, UR5, PT, P0 ;  /* 0x00000005ff007c0c */ /* 0x000fe2000bf05300 */
        /* <DEDUP_REMOVED lines=19> */
[-C--:B-1----:R-:W-:Y:S01]  /*9210*/  FMUL R18, R71, R9.reuse ;  /* 0x0000000947127220 */ /* 0x082fe20000400000 */
        /* <DEDUP_REMOVED lines=40> */
[----:B------:R-:W-:Y:S06]  /*94a0*/  @P0 BRA `(.L_x_50) ;  /* 0x0000000000200947 */ /* 0x000fec0003800000 */
[----:B------:R-:W-:Y:S02]  /*94b0*/  ULDC.64 UR4, c[0x0][0x728] ;  /* 0x0001ca0000047ab9 */ /* 0x000fe40000000a00 */
[----:B------:R-:W-:-:S04]  /*94c0*/  ISETP.NE.U32.AND P0, PT, RZ, UR4, PT ;  /* 0x00000004ff007c0c */ /* 0x000fc8000bf05070 */
[----:B------:R-:W-:-:S13]  /*94d0*/  ISETP.NE.AND.EX P0, PT, RZ, UR5, PT, P0 ;  /* 0x00000005ff007c0c */ /* 0x000fda000bf05300 */
[----:B------:R-:W-:Y:S05]  /*94e0*/  @!P0 BRA `(.L_x_51) ;  /* 0x00000000000c8947 */ /* 0x000fea0003800000 */
[----:B--2---:R-:W1:Y:S02]  /*94f0*/  LDC.64 R4, c[0x0][0x728] ;  /* 0x0001ca00ff047b82 */ /* 0x004e640000000a00 */
[----:B-1----:R1:W5:Y:S01]  /*9500*/  LDG.E R19, desc[UR8][R4.64] ;  /* 0x0000000804137981 */ /* 0x002362000c1e1900 */
[----:B------:R-:W-:Y:S05]  /*9510*/  BRA `(.L_x_50) ;  /* 0x0000000000047947 */ /* 0x000fea0003800000 */
.L_x_51:
[----:B------:R-:W3:Y:S02]  /*9520*/  LDC R19, c[0x0][0x720] ;  /* 0x0001c800ff137b82 */ /* 0x000ee40000000800 */
.L_x_50:
[----:B------:R-:W-:-:S04]  /*9530*/  MOV R0, RZ ;  /* 0x000000ff00007202 */ /* 0x000fc80000000f00 */
[----:B------:R-:W-:-:S13]  /*9540*/  LOP3.LUT P0, RZ, R0, 0x1bf, RZ, 0xc0, !PT ;  /* 0x000001bf00ff7812 */ /* 0x000fda000780c0ff */
[----:B------:R-:W-:Y:S05]  /*9550*/  @!P0 BRA `(.L_x_52) ;  /* 0x0000000000408947 */ /* 0x000fea0003800000 */
[----:B------:R-:W-:Y:S01]  /*9560*/  MOV R14, 0x0 ;  /* 0x00000000000e7802 */ /* 0x000fe20000000f00 */
[----:B------:R-:W-:Y:S01]  /*9570*/  ULDC.64 UR4, c[0x4][0x70] ;  /* 0x01001c0000047ab9 */ /* 0x000fe20000000a00 */
[----:B------:R-:W-:Y:S01]  /*9580*/  ULDC.64 UR6, c[0x4][0x8] ;  /* 0x0100020000067ab9 */ /* 0x000fe20000000a00 */
[----:B-12---:R-:W-:Y:S02]  /*9590*/  MOV R4, UR4 ;  /* 0x0000000400047c02 */ /* 0x006fe40008000f00 */
[----:B------:R-:W-:Y:S01]  /*95a0*/  MOV R5, UR5 ;  /* 0x0000000500057c02 */ /* 0x000fe20008000f00 */
[----:B------:R-:W1:Y:S01]  /*95b0*/  LDC.64 R14, c[0x4][R14] ;  /* 0x010000000e0e7b82 */ /* 0x000e620000000a00 */
[----:B------:R-:W-:Y:S01]  /*95c0*/  ULDC.64 UR4, c[0x4][0x78] ;  /* 0x01001e0000047ab9 */ /* 0x000fe20000000a00 */
[----:B------:R-:W-:Y:S02]  /*95d0*/  MOV R10, UR6 ;  /* 0x00000006000a7c02 */ /* 0x000fe40008000f00 */
[----:B------:R-:W-:-:S02]  /*95e0*/  MOV R6, UR4 ;  /* 0x0000000400067c02 */ /* 0x000fc40008000f00 */
[----:B------:R-:W-:Y:S02]  /*95f0*/  MOV R7, UR5 ;  /* 0x0000000500077c02 */ /* 0x000fe40008000f00 */
[----:B------:R-:W-:Y:S02]  /*9600*/  MOV R11, UR7 ;  /* 0x00000007000b7c02 */ /* 0x000fe40008000f00 */
[----:B------:R-:W-:Y:S02]  /*9610*/  MOV R8, 0x70 ;  /* 0x0000007000087802 */ /* 0x000fe40000000f00 */
[----:B------:R-:W-:Y:S02]  /*9620*/  MOV R12, 0x1 ;  /* 0x00000001000c7802 */ /* 0x000fe40000000f00 */
[----:B------:R-:W-:-:S07]  /*9630*/  MOV R13, RZ ;  /* 0x000000ff000d7202 */ /* 0x000fce0000000f00 */
[----:B------:R-:W-:-:S07]  /*9640*/  LEPC R20, `(.L_x_52) ;  /* 0x000000001014794e */ /* 0x000fce0000000000 */
[----:B-1-3-5:R-:W-:Y:S05]  /*9650*/  CALL.ABS.NOINC R14 ;  /* 0x000000000e007343 */ /* 0x02afea0003c00000 */
.L_x_52:
        /* <DEDUP_REMOVED lines=18> */
.L_x_53:
[----:B------:R-:W-:Y:S01]  /*9780*/  ULDC.64 UR4, c[0x0][0x730] ;  /* 0x0001cc0000047ab9 */ /* 0x000fe20000000a00 */
[----:B------:R-:W-:Y:S02]  /*9790*/  SHF.L.U32 R0, R16, 0x5, RZ ;  /* 0x0000000510007819 */ /* 0x000fe400000006ff */
[----:B------:R-:W-:Y:S02]  /*97a0*/  ISETP.NE.U32.AND P0, PT, RZ, UR4, PT ;  /* 0x00000004ff007c0c */ /* 0x000fe4000bf05070 */
[----:B-12---:R-:W-:Y:S02]  /*97b0*/  SHF.R.U32.HI R4, RZ, 0x1, R16 ;  /* 0x00000001ff047819 */ /* 0x006fe40000011610 */
[----:B------:R-:W-:Y:S02]  /*97c0*/  ISETP.NE.AND.EX P0, PT, RZ, UR5, PT, P0 ;  /* 0x00000005ff007c0c */ /* 0x000fe4000bf05300 */
[----:B------:R-:W-:Y:S02]  /*97d0*/  LOP3.LUT R3, R0, 0xc0, RZ, 0xc0, !PT ;  /* 0x000000c000037812 */ /* 0x000fe400078ec0ff */
[----:B------:R-:W-:-:S02]  /*97e0*/  IADD3 R17, R17, 0x1f, RZ ;  /* 0x0000001f11117810 */ /* 0x000fc40007ffe0ff */
[----:B------:R-:W-:Y:S02]  /*97f0*/  LOP3.LUT R3, R3, 0x8, R4, 0xf8, !PT ;  /* 0x0000000803037812 */ /* 0x000fe400078ef804 */
[----:B------:R-:W-:Y:S02]  /*9800*/  SHF.L.U32 R4, R16, 0x2, RZ ;  /* 0x0000000210047819 */ /* 0x000fe400000006ff */
[----:B------:R-:W-:Y:S02]  /*9810*/  LOP3.LUT R6, R0, 0x20, RZ, 0xc0, !PT ;  /* 0x0000002000067812 */ /* 0x000fe400078ec0ff */
[----:B------:R-:W-:Y:S01]  /*9820*/  ISETP.GT.U32.AND P1, PT, R17, 0x3e, PT ;  /* 0x0000003e1100780c */ /* 0x000fe20003f24070 */
[----:B---3-5:R-:W1:Y:S01]  /*9830*/  @P0 LDC R19, c[0x0][0x720] ;  /* 0x0001c800ff130b82 */ /* 0x028e620000000800 */
[----:B------:R-:W-:Y:S02]  /*9840*/  LOP3.LUT R4, R3, 0x18, R4, 0x78, !PT ;  /* 0x0000001803047812 */ /* 0x000fe400078e7804 */
[----:B------:R-:W-:-:S02]  /*9850*/  LEA R6, R23, R6, 0x9 ;  /* 0x0000000617067211 */ /* 0x000fc400078e48ff */
[----:B------:R-:W-:Y:S02]  /*9860*/  LOP3.LUT R3, R0, 0x100, RZ, 0xc0, !PT ;  /* 0x0000010000037812 */ /* 0x000fe400078ec0ff */
[----:B------:R-:W-:Y:S02]  /*9870*/  LOP3.LUT P0, RZ, R16, 0x4, RZ, 0xc0, !PT ;  /* 0x0000000410ff7812 */ /* 0x000fe4000780c0ff */
[----:B------:R-:W-:Y:S01]  /*9880*/  IADD3 R3, R4, R6, R3 ;  /* 0x0000000604037210 */ /* 0x000fe20007ffe003 */
[-C--:B-1----:R-:W-:Y:S01]  /*9890*/  FMUL R9, R160, R19.reuse ;  /* 0x00000013a0097220 */ /* 0x082fe20000400000 */
[-C--:B------:R-:W-:Y:S01]  /*98a0*/  FMUL R16, R162, R19.reuse ;  /* 0x00000013a2107220 */ /* 0x080fe20000400000 */
[-C--:B------:R-:W-:Y:S01]  /*98b0*/  FMUL R4, R24, R19.reuse ;  /* 0x0000001318047220 */ /* 0x080fe20000400000 */
[-C--:B------:R-:W-:Y:S01]  /*98c0*/  FMUL R5, R152, R19.reuse ;  /* 0x0000001398057220 */ /* 0x080fe20000400000 */
[-C--:B------:R-:W-:Y:S01]  /*98d0*/  FMUL R6, R154, R19.reuse ;  /* 0x000000139a067220 */ /* 0x080fe20000400000 */
[-C--:B------:R-:W-:Y:S01]  /*98e0*/  FMUL R7, R156, R19.reuse ;  /* 0x000000139c077220 */ /* 0x080fe20000400000 */
[----:B------:R-:W-:Y:S01]  /*98f0*/  FMUL R8, R158, R19 ;  /* 0x000000139e087220 */ /* 0x000fe20000400000 */
[----:B------:R-:W-:Y:S01]  /*9900*/  F2FP.F16.F32.PACK_AB R9, R16, R9 ;  /* 0x000000091009723e */ /* 0x000fe200000000ff */
        /* <DEDUP_REMOVED lines=10> */
[----:B------:R-:W-:Y:S01]  /*99b0*/  MOV R16, 0x10 ;  /* 0x0000001000107802 */ /* 0x000fe20000000f00 */
[-C--:B------:R-:W-:Y:S01]  /*99c0*/  FMUL R12, R41, R19.reuse ;  /* 0x00000013290c7220 */ /* 0x080fe20000400000 */
[----:B------:R-:W-:Y:S01]  /*99d0*/  LEA R22, R3, R2, 0x1 ;  /* 0x0000000203167211 */ /* 0x000fe200078e08ff */
[----:B------:R-:W-:Y:S01]  /*99e0*/  FMUL R17, R40, R19 ;  /* 0x0000001328117220 */ /* 0x000fe20000400000 */
[----:B------:R-:W-:Y:S01]  /*99f0*/  F2FP.F16.F32.PACK_AB R5, R6, R5 ;  /* 0x000000050605723e */ /* 0x000fe200000000ff */
[----:B------:R-:W-:Y:S01]  /*9a00*/  FMUL R13, R168, R19 ;  /* 0x00000013a80d7220 */ /* 0x000fe20000400000 */
[----:B------:R-:W-:Y:S01]  /*9a10*/  F2FP.F16.F32.PACK_AB R7, R8, R7 ;  /* 0x000000070807723e */ /* 0x000fe200000000ff */
[-C--:B------:R-:W-:Y:S01]  /*9a20*/  FMUL R0, R42, R19.reuse ;  /* 0x000000132a007220 */ /* 0x080fe20000400000 */
[----:B------:R-:W-:Y:S01]  /*9a30*/  SEL R3, R16, 0xfffffff0, !P0 ;  /* 0xfffffff010037807 */ /* 0x000fe20004000000 */
        /* <DEDUP_REMOVED lines=107> */
[----:B------:R-:W-:-:S02]  /*a0f0*/  F2FP.F16.F32.PACK_AB R4, R25, R4 ;  /* 0x000000041904723e */ /* 0x000fc400000000ff */
[----:B------:R-:W-:Y:S02]  /*a100*/  F2FP.F16.F32.PACK_AB R6, R29, R28 ;  /* 0x0000001c1d06723e */ /* 0x000fe400000000ff */
[----:B------:R-:W-:Y:S02]  /*a110*/  F2FP.F16.F32.PACK_AB R8, R33, R32 ;  /* 0x000000202108723e */ /* 0x000fe400000000ff */
[----:B------:R-:W-:Y:S02]  /*a120*/  F2FP.F16.F32.PACK_AB R10, R37, R10 ;  /* 0x0000000a250a723e */ /* 0x000fe400000000ff */
[----:B------:R-:W-:Y:S02]  /*a130*/  F2FP.F16.F32.PACK_AB R11, R20, R11 ;  /* 0x0000000b140b723e */ /* 0x000fe400000000ff */
[----:B------:R-:W-:Y:S01]  /*a140*/  IADD3 R16, R22, 0x1000, RZ ;  /* 0x0000100016107810 */ /* 0x000fe20007ffe0ff */
[----:B------:R-:W-:Y:S06]  /*a150*/  @P1 BRA `(.L_x_54) ;  /* 0x0000000000041947 */ /* 0x000fec0003800000 */
[----:B------:R-:W-:-:S04]  /*a160*/  DEPBAR.LE SB0, 0x1 ;  /* 0x000080400000791a */ /* 0x000fc80000000000 */
.L_x_54:
[----:B------:R-:W-:Y:S05]  /*a170*/  WARPSYNC.ALL ;  /* 0x0000000000007948 */ /* 0x000fea0003800000 */
[----:B------:R-:W-:Y:S01]  /*a180*/  BAR.SYNC.DEFER_BLOCKING 0x1, 0x80 ;  /* 0x0042000000007b1d */ /* 0x000fe20000010000 */
[C---:B------:R-:W-:Y:S02]  /*a190*/  LEA R20, R3.reuse, R16, 0x1 ;  /* 0x0000001003147211 */ /* 0x040fe400078e08ff */
[----:B------:R-:W-:Y:S02]  /*a1a0*/  LEA R3, R3, R22, 0x1 ;  /* 0x0000001603037211 */ /* 0x000fe400078e08ff */
[----:B------:R-:W-:Y:S01]  /*a1b0*/  F2FP.F16.F32.PACK_AB R12, R12, R17 ;  /* 0x000000110c0c723e */ /* 0x000fe200000000ff */
[----:B------:R-:W-:Y:S01]  /*a1c0*/  BSSY B0, `(.L_x_55) ;  /* 0x000001e000007945 */ /* 0x000fe20003800000 */
[----:B------:R-:W-:-:S02]  /*a1d0*/  F2FP.F16.F32.PACK_AB R13, R13, R0 ;  /* 0x000000000d0d723e */ /* 0x000fc400000000ff */
[----:B------:R-:W-:Y:S02]  /*a1e0*/  F2FP.F16.F32.PACK_AB R14, R14, R21 ;  /* 0x000000150e0e723e */ /* 0x000fe400000000ff */
[----:B------:R-:W-:Y:S02]  /*a1f0*/  F2FP.F16.F32.PACK_AB R15, R15, R46 ;  /* 0x0000002e0f0f723e */ /* 0x000fe400000000ff */
[----:B------:R-:W-:Y:S02]  /*a200*/  F2FP.F16.F32.PACK_AB R16, R49, R48 ;  /* 0x000000303110723e */ /* 0x000fe400000000ff */
[----:B------:R-:W-:Y:S02]  /*a210*/  F2FP.F16.F32.PACK_AB R17, R38, R23 ;  /* 0x000000172611723e */ /* 0x000fe400000000ff */
[----:B------:R-:W-:Y:S02]  /*a220*/  F2FP.F16.F32.PACK_AB R18, R53, R52 ;  /* 0x000000343512723e */ /* 0x000fe400000000ff */
[----:B------:R-:W-:Y:S01]  /*a230*/  F2FP.F16.F32.PACK_AB R19, R34, R27 ;  /* 0x0000001b2213723e */ /* 0x000fe200000000ff */
[----:B------:R1:W-:Y:S04]  /*a240*/  STSM.16.M88.4 [R22], R4 ;  /* 0x0000000416007844 */ /* 0x0003e80000000200 */
[----:B------:R1:W-:Y:S01]  /*a250*/  STSM.16.M88.4 [R3], R8 ;  /* 0x0000000803007844 */ /* 0x0003e20000000200 */
[----:B------:R-:W-:Y:S01]  /*a260*/  @!PT LDS RZ, [RZ] ;  /* 0x00000000fffff984 */ /* 0x000fe20000000800 */
[----:B------:R-:W-:Y:S01]  /*a270*/  @!PT LDS RZ, [RZ] ;  /* 0x00000000fffff984 */ /* 0x000fe20000000800 */
[----:B------:R-:W-:Y:S01]  /*a280*/  @!PT LDS RZ, [RZ] ;  /* 0x00000000fffff984 */ /* 0x000fe20000000800 */
[----:B------:R-:W-:Y:S01]  /*a290*/  @!PT LDS RZ, [RZ] ;  /* 0x00000000fffff984 */ /* 0x000fe20000000800 */
[----:B------:R2:W-:Y:S06]  /*a2a0*/  MEMBAR.ALL.CTA ;  /* 0x0000000000007992 */ /* 0x0005ec0000008000 */
[----:B--2---:R-:W2:Y:S02]  /*a2b0*/  FENCE.VIEW.ASYNC.S ;  /* 0x00000000000073c6 */ /* 0x004ea40000000000 */
[----:B--2---:R-:W-:Y:S06]  /*a2c0*/  BAR.SYNC.DEFER_BLOCKING 0x1, 0x80 ;  /* 0x0042000000007b1d */ /* 0x004fec0000010000 */
[----:B------:R-:W-:Y:S05]  /*a2d0*/  @P1 BRA `(.L_x_56) ;  /* 0x0000000000301947 */ /* 0x000fea0003800000 */
[----:B------:R-:W2:Y:S01]  /*a2e0*/  S2UR UR10, SR_CTAID.X ;  /* 0x00000000000a79c3 */ /* 0x000ea20000002500 */
[----:B------:R-:W-:Y:S01]  /*a2f0*/  ULDC.64 UR4, c[0x0][0x198] ;  /* 0x0000660000047ab9 */ /* 0x000fe20000000a00 */
[----:B------:R-:W-:Y:S01]  /*a300*/  R2UR UR8, R2 ;  /* 0x00000000020872ca */ /* 0x000fe200000e0000 */
[----:B------:R-:W-:Y:S01]  /*a310*/  UIADD3 UR4, UP0, UR4, 0x670, URZ ;  /* 0x0000067004047890 */ /* 0x000fe2000ff1e03f */
[----:B------:R-:W-:Y:S01]  /*a320*/  UMOV UR9, URZ ;  /* 0x0000003f00097c82 */ /* 0x000fe20008000000 */
[----:B------:R-:W-:Y:S02]  /*a330*/  UMOV UR11, UR36 ;  /* 0x00000024000b7c82 */ /* 0x000fe40008000000 */
[----:B------:R-:W-:Y:S01]  /*a340*/  UIADD3.X UR5, URZ, UR5, URZ, UP0, !UPT ;  /* 0x000000053f057290 */ /* 0x000fe200087fe43f */
[----:B------:R-:W-:Y:S01]  /*a350*/  UMOV UR12, UR37 ;  /* 0x00000025000c7c82 */ /* 0x000fe20008000000 */
[----:B--2---:R-:W-:-:S09]  /*a360*/  USHF.L.U32 UR10, UR10, 0x6, URZ ;  /* 0x000000060a0a7899 */ /* 0x004fd2000800063f */
[----:B------:R2:W-:Y:S01]  /*a370*/  UTMASTG.4D [UR8], [UR4] ;  /* 0x00000008040073b5 */ /* 0x0005e20008018000 */
[----:B------:R0:W-:Y:S01]  /*a380*/  UTMACMDFLUSH ;  /* 0x00000000000079b7 */ /* 0x0001e20000000000 */
[----:B--2---:R-:W-:-:S04]  /*a390*/  DEPBAR.LE SB0, 0x1 ;  /* 0x000080400000791a */ /* 0x004fc80000000000 */
.L_x_56:
[----:B------:R-:W-:Y:S05]  /*a3a0*/  BSYNC B0 ;  /* 0x0000000000007941 */ /* 0x000fea0003800000 */
.L_x_55:
[----:B------:R-:W-:Y:S01]  /*a3b0*/  BAR.SYNC.DEFER_BLOCKING 0x1, 0x80 ;  /* 0x0042000000007b1d */ /* 0x000fe20000010000 */
[----:B-1----:R-:W-:Y:S02]  /*a3c0*/  F2FP.F16.F32.PACK_AB R4, R57, R56 ;  /* 0x000000383904723e */ /* 0x002fe400000000ff */
[----:B------:R-:W-:Y:S02]  /*a3d0*/  F2FP.F16.F32.PACK_AB R5, R30, R31 ;  /* 0x0000001f1e05723e */ /* 0x000fe400000000ff */
[----:B------:R-:W-:Y:S01]  /*a3e0*/  F2FP.F16.F32.PACK_AB R6, R61, R60 ;  /* 0x0000003c3d06723e */ /* 0x000fe200000000ff */
[----:B------:R-:W-:Y:S01]  /*a3f0*/  BSSY B0, `(.L_x_57) ;  /* 0x000001d000007945 */ /* 0x000fe20003800000 */
[----:B------:R-:W-:Y:S02]  /*a400*/  F2FP.F16.F32.PACK_AB R7, R26, R35 ;  /* 0x000000231a07723e */ /* 0x000fe400000000ff */
[----:B------:R-:W-:Y:S02]  /*a410*/  F2FP.F16.F32.PACK_AB R8, R65, R64 ;  /* 0x000000404108723e */ /* 0x000fe400000000ff */
[----:B------:R-:W-:-:S02]  /*a420*/  F2FP.F16.F32.PACK_AB R9, R24, R39 ;  /* 0x000000271809723e */ /* 0x000fc400000000ff */
[----:B------:R-:W-:Y:S02]  /*a430*/  F2FP.F16.F32.PACK_AB R10, R69, R68 ;  /* 0x00000044450a723e */ /* 0x000fe400000000ff */
[----:B------:R-:W-:Y:S01]  /*a440*/  F2FP.F16.F32.PACK_AB R11, R36, R41 ;  /* 0x00000029240b723e */ /* 0x000fe200000000ff */
[----:B------:R1:W-:Y:S04]  /*a450*/  STSM.16.M88.4 [R22+0x1000], R12 ;  /* 0x0010000c16007844 */ /* 0x0003e80000000200 */
[----:B------:R1:W-:Y:S01]  /*a460*/  STSM.16.M88.4 [R3+0x1000], R16 ;  /* 0x0010001003007844 */ /* 0x0003e20000000200 */
        /* <DEDUP_REMOVED lines=9> */
[----:B------:R-:W-:Y:S01]  /*a500*/  R2UR UR8, R2 ;  /* 0x00000000020872ca */ /* 0x000fe200000e0000 */
[----:B------:R-:W-:Y:S01]  /*a510*/  ULDC.64 UR4, c[0x0][0x198] ;  /* 0x0000660000047ab9 */ /* 0x000fe20000000a00 */
[----:B------:R-:W-:Y:S01]  /*a520*/  UMOV UR9, 0x20 ;  /* 0x0000002000097882 */ /* 0x000fe20000000000 */
[----:B------:R-:W-:Y:S01]  /*a530*/  UIADD3 UR4, UP0, UR4, 0x670, URZ ;  /* 0x0000067004047890 */ /* 0x000fe2000ff1e03f */
[----:B------:R-:W-:Y:S01]  /*a540*/  UMOV UR11, UR36 ;  /* 0x00000024000b7c82 */ /* 0x000fe20008000000 */
[----:B------:R-:W-:Y:S02]  /*a550*/  UMOV UR12, UR37 ;  /* 0x00000025000c7c82 */ /* 0x000fe40008000000 */
[----:B------:R-:W-:-:S06]  /*a560*/  UIADD3.X UR5, URZ, UR5, URZ, UP0, !UPT ;  /* 0x000000053f057290 */ /* 0x000fcc00087fe43f */
[----:B------:R-:W-:Y:S02]  /*a570*/  UIADD3 UR8, UR8, 0x1000, URZ ;  /* 0x0000100008087890 */ /* 0x000fe4000fffe03f */
[----:B--2---:R-:W-:-:S09]  /*a580*/  USHF.L.U32 UR10, UR10, 0x6, URZ ;  /* 0x000000060a0a7899 */ /* 0x004fd2000800063f */
[----:B------:R2:W-:Y:S01]  /*a590*/  UTMASTG.4D [UR8], [UR4] ;  /* 0x00000008040073b5 */ /* 0x0005e20008018000 */
[----:B------:R0:W-:Y:S01]  /*a5a0*/  UTMACMDFLUSH ;  /* 0x00000000000079b7 */ /* 0x0001e20000000000 */
[----:B--2---:R-:W-:-:S04]  /*a5b0*/  DEPBAR.LE SB0, 0x1 ;  /* 0x000080400000791a */ /* 0x004fc80000000000 */
.L_x_58:
[----:B------:R-:W-:Y:S05]  /*a5c0*/  BSYNC B0 ;  /* 0x0000000000007941 */ /* 0x000fea0003800000 */
.L_x_57:
        /* <DEDUP_REMOVED lines=24> */
[----:B------:R-:W-:Y:S01]  /*a750*/  UMOV UR9, 0x40 ;  /* 0x0000004000097882 */ /* 0x000fe20000000000 */
[----:B------:R-:W-:Y:S02]  /*a760*/  UMOV UR11, UR36 ;  /* 0x00000024000b7c82 */ /* 0x000fe40008000000 */
[----:B------:R-:W-:Y:S01]  /*a770*/  UIADD3.X UR5, URZ, UR5, URZ, UP0, !UPT ;  /* 0x000000053f057290 */ /* 0x000fe200087fe43f */
[----:B------:R-:W-:Y:S01]  /*a780*/  UMOV UR12, UR37 ;  /* 0x00000025000c7c82 */ /* 0x000fe20008000000 */
[----:B--2---:R-:W-:-:S09]  /*a790*/  USHF.L.U32 UR10, UR10, 0x6, URZ ;  /* 0x000000060a0a7899 */ /* 0x004fd2000800063f */
[----:B------:R2:W-:Y:S01]  /*a7a0*/  UTMASTG.4D [UR8], [UR4] ;  /* 0x00000008040073b5 */ /* 0x0005e20008018000 */
[----:B------:R0:W-:Y:S01]  /*a7b0*/  UTMACMDFLUSH ;  /* 0x00000000000079b7 */ /* 0x0001e20000000000 */
[----:B--2---:R-:W-:-:S04]  /*a7c0*/  DEPBAR.LE SB0, 0x1 ;  /* 0x000080400000791a */ /* 0x004fc80000000000 */
.L_x_60:
[----:B------:R-:W-:Y:S05]  /*a7d0*/  BSYNC B0 ;  /* 0x0000000000007941 */ /* 0x000fea0003800000 */
.L_x_59:
[----:B------:R-:W-:Y:S01]  /*a7e0*/  BAR.SYNC.DEFER_BLOCKING 0x1, 0x80 ;  /* 0x0042000000007b1d */ /* 0x000fe20000010000 */
[----:B------:R-:W-:Y:S02]  /*a7f0*/  F2FP.F16.F32.PACK_AB R96, R97, R96 ;  /* 0x000000606160723e */ /* 0x000fe400000000ff */
[----:B------:R-:W-:Y:S02]  /*a800*/  F2FP.F16.F32.PACK_AB R97, R99, R98 ;  /* 0x000000626361723e */ /* 0x000fe400000000ff */
[----:B-1----:R-:W-:Y:S01]  /*a810*/  F2FP.F16.F32.PACK_AB R4, R89, R88 ;  /* 0x000000585904723e */ /* 0x002fe200000000ff */
[----:B------:R-:W-:Y:S01]  /*a820*/  BSSY B0, `(.L_x_61) ;  /* 0x000001d000007945 */ /* 0x000fe20003800000 */
[----:B------:R-:W-:Y:S02]  /*a830*/  F2FP.F16.F32.PACK_AB R5, R91, R90 ;  /* 0x0000005a5b05723e */ /* 0x000fe400000000ff */
[----:B------:R-:W-:Y:S02]  /*a840*/  F2FP.F16.F32.PACK_AB R6, R93, R92 ;  /* 0x0000005c5d06723e */ /* 0x000fe400000000ff */
[----:B------:R-:W-:-:S02]  /*a850*/  F2FP.F16.F32.PACK_AB R7, R95, R94 ;  /* 0x0000005e5f07723e */ /* 0x000fc400000000ff */
[----:B------:R-:W-:Y:S02]  /*a860*/  F2FP.F16.F32.PACK_AB R98, R101, R100 ;  /* 0x000000646562723e */ /* 0x000fe400000000ff */
[----:B------:R-:W-:Y:S01]  /*a870*/  F2FP.F16.F32.PACK_AB R99, R103, R102 ;  /* 0x000000666763723e */ /* 0x000fe200000000ff */
[----:B------:R1:W-:Y:S04]  /*a880*/  STSM.16.M88.4 [R22+0x1000], R12 ;  /* 0x0010000c16007844 */ /* 0x0003e80000000200 */
        /* <DEDUP_REMOVED lines=22> */
.L_x_62:
[----:B------:R-:W-:Y:S05]  /*a9f0*/  BSYNC B0 ;  /* 0x0000000000007941 */ /* 0x000fea0003800000 */
.L_x_61:
[----:B------:R-:W-:Y:S01]  /*aa00*/  BAR.SYNC.DEFER_BLOCKING 0x1, 0x80 ;  /* 0x0042000000007b1d */ /* 0x000fe20000010000 */
[----:B------:R-:W-:Y:S02]  /*aa10*/  F2FP.F16.F32.PACK_AB R104, R105, R104 ;  /* 0x000000686968723e */ /* 0x000fe400000000ff */
        /* <DEDUP_REMOVED lines=15> */
[----:B---3--:R-:W3:Y:S02]  /*ab10*/  FENCE.VIEW.ASYNC.S ;  /* 0x00000000000073c6 */ /* 0x008ee40000000000 */
[----:B---3--:R-:W-:Y:S06]  /*ab20*/  BAR.SYNC.DEFER_BLOCKING 0x1, 0x80 ;  /* 0x0042000000007b1d */ /* 0x008fec0000010000 */
[----:B------:R-:W-:Y:S05]  /*ab30*/  @P1 BRA `(.L_x_64) ;  /* 0x0000000000301947 */ /* 0x000fea0003800000 */
[----:B------:R-:W3:Y:S01]  /*ab40*/  S2UR UR10, SR_CTAID.X ;  /* 0x00000000000a79c3 */ /* 0x000ee20000002500 */
[----:B------:R-:W-:Y:S01]  /*ab50*/  ULDC.64 UR4, c[0x0][0x198] ;  /* 0x0000660000047ab9 */ /* 0x000fe20000000a00 */
[----:B------:R-:W-:Y:S01]  /*ab60*/  R2UR UR8, R2 ;  /* 0x00000000020872ca */ /* 0x000fe200000e0000 */
[----:B------:R-:W-:Y:S01]  /*ab70*/  UIADD3 UR4, UP0, UR4, 0x670, URZ ;  /* 0x0000067004047890 */ /* 0x000fe2000ff1e03f */
[----:B------:R-:W-:Y:S01]  /*ab80*/  UMOV UR9, 0x80 ;  /* 0x0000008000097882 */ /* 0x000fe20000000000 */
[----:B------:R-:W-:Y:S02]  /*ab90*/  UMOV UR11, UR36 ;  /* 0x00000024000b7c82 */ /* 0x000fe40008000000 */
[----:B------:R-:W-:Y:S01]  /*aba0*/  UIADD3.X UR5, URZ, UR5, URZ, UP0, !UPT ;  /* 0x000000053f057290 */ /* 0x000fe200087fe43f */
[----:B------:R-:W-:Y:S01]  /*abb0*/  UMOV UR12, UR37 ;  /* 0x00000025000c7c82 */ /* 0x000fe20008000000 */
[----:B---3--:R-:W-:-:S09]  /*abc0*/  USHF.L.U32 UR10, UR10, 0x6, URZ ;  /* 0x000000060a0a7899 */ /* 0x008fd2000800063f */
[----:B------:R3:W-:Y:S01]  /*abd0*/  UTMASTG.4D [UR8], [UR4] ;  /* 0x00000008040073b5 */ /* 0x0007e20008018000 */
[----:B------:R0:W-:Y:S01]  /*abe0*/  UTMACMDFLUSH ;  /* 0x00000000000079b7 */ /* 0x0001e20000000000 */
[----:B---3--:R-:W-:-:S04]  /*abf0*/  DEPBAR.LE SB0, 0x1 ;  /* 0x000080400000791a */ /* 0x008fc80000000000 */
.L_x_64:
[----:B------:R-:W-:Y:S05]  /*ac00*/  BSYNC B0 ;  /* 0x0000000000007941 */ /* 0x000fea0003800000 */
.L_x_63:
        /* <DEDUP_REMOVED lines=17> */
[----:B----4-:R-:W4:Y:S02]  /*ad20*/  FENCE.VIEW.ASYNC.S ;  /* 0x00000000000073c6 */ /* 0x010f240000000000 */
[----:B----4-:R-:W-:Y:S06]  /*ad30*/  BAR.SYNC.DEFER_BLOCKING 0x1, 0x80 ;  /* 0x0042000000007b1d */ /* 0x010fec0000010000 */
[----:B------:R-:W-:Y:S05]  /*ad40*/  @P1 BRA `(.L_x_66) ;  /* 0x0000000000341947 */ /* 0x000fea0003800000 */
[----:B------:R-:W4:Y:S01]  /*ad50*/  S2UR UR10, SR_CTAID.X ;  /* 0x00000000000a79c3 */ /* 0x000f220000002500 */
        /* <DEDUP_REMOVED lines=8> */
[----:B----4-:R-:W-:-:S09]  /*ade0*/  USHF.L.U32 UR10, UR10, 0x6, URZ ;  /* 0x000000060a0a7899 */ /* 0x010fd2000800063f */
[----:B------:R4:W-:Y:S01]  /*adf0*/  UTMASTG.4D [UR8], [UR4] ;  /* 0x00000008040073b5 */ /* 0x0009e20008018000 */
[----:B------:R0:W-:Y:S01]  /*ae00*/  UTMACMDFLUSH ;  /* 0x00000000000079b7 */ /* 0x0001e20000000000 */
[----:B----4-:R-:W-:-:S04]  /*ae10*/  DEPBAR.LE SB0, 0x1 ;  /* 0x000080400000791a */ /* 0x010fc80000000000 */
.L_x_66:
[----:B------:R-:W-:Y:S05]  /*ae20*/  BSYNC B0 ;  /* 0x0000000000007941 */ /* 0x000fea0003800000 */
.L_x_65:
        /* <DEDUP_REMOVED lines=17> */
[----:B-----5:R-:W5:Y:S02]  /*af40*/  FENCE.VIEW.ASYNC.S ;  /* 0x00000000000073c6 */ /* 0x020f640000000000 */
[----:B-----5:R-:W-:Y:S06]  /*af50*/  BAR.SYNC.DEFER_BLOCKING 0x1, 0x80 ;  /* 0x0042000000007b1d */ /* 0x020fec0000010000 */
[----:B------:R-:W-:Y:S05]  /*af60*/  @P1 BRA `(.L_x_68) ;  /* 0x0000000000301947 */ /* 0x000fea0003800000 */
[----:B------:R-:W5:Y:S01]  /*af70*/  S2UR UR10, SR_CTAID.X ;  /* 0x00000000000a79c3 */ /* 0x000f620000002500 */
[----:B------:R-:W-:Y:S01]  /*af80*/  ULDC.64 UR4, c[0x0][0x198] ;  /* 0x0000660000047ab9 */ /* 0x000fe20000000a00 */
[----:B------:R-:W-:Y:S01]  /*af90*/  R2UR UR8, R2 ;  /* 0x00000000020872ca */ /* 0x000fe200000e0000 */
[----:B------:R-:W-:Y:S01]  /*afa0*/  UIADD3 UR4, UP0, UR4, 0x670, URZ ;  /* 0x0000067004047890 */ /* 0x000fe2000ff1e03f */
[----:B------:R-:W-:Y:S01]  /*afb0*/  UMOV UR9, 0xc0 ;  /* 0x000000c000097882 */ /* 0x000fe20000000000 */
[----:B------:R-:W-:Y:S02]  /*afc0*/  UMOV UR11, UR36 ;  /* 0x00000024000b7c82 */ /* 0x000fe40008000000 */
[----:B------:R-:W-:Y:S01]  /*afd0*/  UIADD3.X UR5, URZ, UR5, URZ, UP0, !UPT ;  /* 0x000000053f057290 */ /* 0x000fe200087fe43f */
[----:B------:R-:W-:Y:S01]  /*afe0*/  UMOV UR12, UR37 ;  /* 0x00000025000c7c82 */ /* 0x000fe20008000000 */
[----:B-----5:R-:W-:-:S09]  /*aff0*/  USHF.L.U32 UR10, UR10, 0x6, URZ ;  /* 0x000000060a0a7899 */ /* 0x020fd2000800063f */
[----:B------:R1:W-:Y:S01]  /*b000*/  UTMASTG.4D [UR8], [UR4] ;  /* 0x00000008040073b5 */ /* 0x0003e20008018000 */
[----:B------:R0:W-:Y:S01]  /*b010*/  UTMACMDFLUSH ;  /* 0x00000000000079b7 */ /* 0x0001e20000000000 */
[----:B-1----:R-:W-:-:S04]  /*b020*/  DEPBAR.LE SB0, 0x1 ;  /* 0x000080400000791a */ /* 0x002fc80000000000 */
.L_x_68:
[----:B------:R-:W-:Y:S05]  /*b030*/  BSYNC B0 ;  /* 0x0000000000007941 */ /* 0x000fea0003800000 */
.L_x_67:
[----:B------:R-:W-:Y:S06]  /*b040*/  BAR.SYNC.DEFER_BLOCKING 0x1, 0x80 ;  /* 0x0042000000007b1d */ /* 0x000fec0000010000 */
[----:B------:R-:W-:Y:S01]  /*b050*/  BSSY B0, `(.L_x_69) ;  /* 0x0000017000007945 */ /* 0x000fe20003800000 */
[----:B------:R1:W-:Y:S04]  /*b060*/  STSM.16.M88.4 [R22+0x1000], R136 ;  /* 0x0010008816007844 */ /* 0x0003e80000000200 */
        /* <DEDUP_REMOVED lines=18> */
[----:B-----5:R-:W-:-:S09]  /*b190*/  USHF.L.U32 UR10, UR10, 0x6, URZ ;  /* 0x000000060a0a7899 */ /* 0x020fd2000800063f */
[----:B------:R1:W-:Y:S02]  /*b1a0*/  UTMASTG.4D [UR8], [UR4] ;  /* 0x00000008040073b5 */ /* 0x0003e40008018000 */
[----:B-1----:R0:W-:Y:S02]  /*b1b0*/  UTMACMDFLUSH ;  /* 0x00000000000079b7 */ /* 0x0021e40000000000 */
.L_x_70:
[----:B------:R-:W-:Y:S05]  /*b1c0*/  BSYNC B0 ;  /* 0x0000000000007941 */ /* 0x000fea0003800000 */
.L_x_69:
[----:B------:R-:W-:-:S04]  /*b1d0*/  DEPBAR.LE SB0, 0x0 ;  /* 0x000080000000791a */ /* 0x000fc80000000000 */
[----:B------:R-:W-:Y:S05]  /*b1e0*/  EXIT ;  /* 0x000000000000794d */ /* 0x000fea0003800000 */
.L_x_7:
[----:B-1----:R1:W2:Y:S02]  /*b1f0*/  SYNCS.PHASECHK.TRANS64.TRYWAIT P2, [R3+URZ+0x48048], R0 ;  /* 0x04804800030075a7 */ /* 0x0022a4000804017f */
[----:B--2---:R-:W-:Y:S05]  /*b200*/  @!P2 NANOSLEEP.SYNCS 0x989680 ;  /* 0x009896800000a95d */ /* 0x004fea0003900000 */
[----:B------:R-:W2:Y:S02]  /*b210*/  @!P2 SYNCS.PHASECHK.TRANS64 P2, [R3+URZ+0x48048], R0 ;  /* 0x048048000300a5a7 */ /* 0x000ea4000804007f */
[----:B--2---:R-:W-:Y:S05]  /*b220*/  @!P2 BRA `(.L_x_7) ;  /* 0xfffffffc00f0a947 */ /* 0x004fea000383ffff */
[----:B------:R-:W-:Y:S05]  /*b230*/  BRA `(.L_x_71) ;  /* 0xffffff5400287947 */ /* 0x000fea000383ffff */
.L_x_12:
[----:B-1----:R1:W2:Y:S02]  /*b240*/  SYNCS.PHASECHK.TRANS64.TRYWAIT P1, [R3+URZ+0x48020], R0 ;  /* 0x04802000030075a7 */ /* 0x0022a4000802017f */
[----:B--2---:R-:W-:Y:S05]  /*b250*/  @!P1 NANOSLEEP.SYNCS 0x989680 ;  /* 0x009896800000995d */ /* 0x004fea0003900000 */
[----:B------:R-:W2:Y:S02]  /*b260*/  @!P1 SYNCS.PHASECHK.TRANS64 P1, [R3+URZ+0x48020], R0 ;  /* 0x04802000030095a7 */ /* 0x000ea4000802007f */
[----:B--2---:R-:W-:Y:S05]  /*b270*/  @!P1 BRA `(.L_x_12) ;  /* 0xfffffffc00f09947 */ /* 0x004fea000383ffff */
[----:B------:R-:W-:Y:S05]  /*b280*/  BRA `(.L_x_72) ;  /* 0xffffff5800107947 */ /* 0x000fea000383ffff */
.L_x_14:
[----:B-1----:R1:W2:Y:S02]  /*b290*/  SYNCS.PHASECHK.TRANS64.TRYWAIT P1, [R0+URZ+0x48020], R3 ;  /* 0x04802003000075a7 */ /* 0x0022a4000802017f */
[----:B--2---:R-:W-:Y:S05]  /*b2a0*/  @!P1 NANOSLEEP.SYNCS 0x989680 ;  /* 0x009896800000995d */ /* 0x004fea0003900000 */
[----:B------:R-:W2:Y:S02]  /*b2b0*/  @!P1 SYNCS.PHASECHK.TRANS64 P1, [R0+URZ+0x48020], R3 ;  /* 0x04802003000095a7 */ /* 0x000ea4000802007f */
[----:B--2---:R-:W-:Y:S05]  /*b2c0*/  @!P1 BRA `(.L_x_14) ;  /* 0xfffffffc00f09947 */ /* 0x004fea000383ffff */
[----:B------:R-:W-:Y:S05]  /*b2d0*/  BRA `(.L_x_73) ;  /* 0xffffff5800bc7947 */ /* 0x000fea000383ffff */
.L_x_17:
[----:B-1----:R1:W2:Y:S02]  /*b2e0*/  SYNCS.PHASECHK.TRANS64.TRYWAIT P1, [R2+URZ+0x48020], R3 ;  /* 0x04802003020075a7 */ /* 0x0022a4000802017f */
[----:B--2---:R-:W-:Y:S05]  /*b2f0*/  @!P1 NANOSLEEP.SYNCS 0x989680 ;  /* 0x009896800000995d */ /* 0x004fea0003900000 */
[----:B------:R-:W2:Y:S02]  /*b300*/  @!P1 SYNCS.PHASECHK.TRANS64 P1, [R2+URZ+0x48020], R3 ;  /* 0x04802003020095a7 */ /* 0x000ea4000802007f */
[----:B--2---:R-:W-:Y:S05]  /*b310*/  @!P1 BRA `(.L_x_17) ;  /* 0xfffffffc00f09947 */ /* 0x004fea000383ffff */
[----:B------:R-:W-:Y:S05]  /*b320*/  BRA `(.L_x_74) ;  /* 0xffffff5c00847947 */ /* 0x000fea000383ffff */
.L_x_19:
[----:B-1----:R1:W2:Y:S02]  /*b330*/  SYNCS.PHASECHK.TRANS64.TRYWAIT P1, [R3+URZ+0x48020], R0 ;  /* 0x04802000030075a7 */ /* 0x0022a4000802017f */
[----:B--2---:R-:W-:Y:S05]  /*b340*/  @!P1 NANOSLEEP.SYNCS 0x989680 ;  /* 0x009896800000995d */ /* 0x004fea0003900000 */
[----:B------:R-:W2:Y:S02]  /*b350*/  @!P1 SYNCS.PHASECHK.TRANS64 P1, [R3+URZ+0x48020], R0 ;  /* 0x04802000030095a7 */ /* 0x000ea4000802007f */
[----:B--2---:R-:W-:Y:S05]  /*b360*/  @!P1 BRA `(.L_x_19) ;  /* 0xfffffffc00f09947 */ /* 0x004fea000383ffff */
[----:B------:R-:W-:Y:S05]  /*b370*/  BRA `(.L_x_75) ;  /* 0xffffff6000487947 */ /* 0x000fea000383ffff */
.L_x_21:
[----:B-1----:R1:W2:Y:S02]  /*b380*/  SYNCS.PHASECHK.TRANS64.TRYWAIT P1, [R2+URZ+0x48040], R89 ;  /* 0x04804059020075a7 */ /* 0x0022a4000802017f */
[----:B--2---:R-:W-:Y:S05]  /*b390*/  @!P1 NANOSLEEP.SYNCS 0x989680 ;  /* 0x009896800000995d */ /* 0x004fea0003900000 */
[----:B------:R-:W2:Y:S02]  /*b3a0*/  @!P1 SYNCS.PHASECHK.TRANS64 P1, [R2+URZ+0x48040], R89 ;  /* 0x04804059020095a7 */ /* 0x000ea4000802007f */
[----:B--2---:R-:W-:Y:S05]  /*b3b0*/  @!P1 BRA `(.L_x_21) ;  /* 0xfffffffc00f09947 */ /* 0x004fea000383ffff */
[----:B------:R-:W-:Y:S05]  /*b3c0*/  BRA `(.L_x_76) ;  /* 0xffffff6400147947 */ /* 0x000fea000383ffff */
.L_x_22:
[----:B--2---:R2:W3:Y:S02]  /*b3d0*/  SYNCS.PHASECHK.TRANS64.TRYWAIT P1, [R2+URZ+0x48000], R89 ;  /* 0x04800059020075a7 */ /* 0x0044e4000802017f */
[----:B---3--:R-:W-:Y:S05]  /*b3e0*/  @!P1 NANOSLEEP.SYNCS 0x989680 ;  /* 0x009896800000995d */ /* 0x008fea0003900000 */
[----:B------:R-:W3:Y:S02]  /*b3f0*/  @!P1 SYNCS.PHASECHK.TRANS64 P1, [R2+URZ+0x48000], R89 ;  /* 0x04800059020095a7 */ /* 0x000ee4000802007f */
[----:B---3--:R-:W-:Y:S05]  /*b400*/  @!P1 BRA `(.L_x_22) ;  /* 0xfffffffc00f09947 */ /* 0x008fea000383ffff */
[----:B------:R-:W-:Y:S05]  /*b410*/  BRA `(.L_x_77) ;  /* 0xffffff64000c7947 */ /* 0x000fea000383ffff */
.L_x_23:
[----:B-1----:R1:W3:Y:S02]  /*b420*/  SYNCS.PHASECHK.TRANS64.TRYWAIT P6, [R2+URZ+0x48008], R89 ;  /* 0x04800859020075a7 */ /* 0x0022e400080c017f */
[----:B---3--:R-:W-:Y:S05]  /*b430*/  @!P6 NANOSLEEP.SYNCS 0x989680 ;  /* 0x009896800000e95d */ /* 0x008fea0003900000 */
[----:B------:R-:W3:Y:S02]  /*b440*/  @!P6 SYNCS.PHASECHK.TRANS64 P6, [R2+URZ+0x48008], R89 ;  /* 0x048008590200e5a7 */ /* 0x000ee400080c007f */
[----:B---3--:R-:W-:Y:S05]  /*b450*/  @!P6 BRA `(.L_x_23) ;  /* 0xfffffffc00f0e947 */ /* 0x008fea000383ffff */
[----:B------:R-:W-:Y:S05]  /*b460*/  BRA `(.L_x_78) ;  /* 0xffffff7c004c7947 */ /* 0x000fea000383ffff */
.L_x_25:
[----:B-1----:R1:W2:Y:S02]  /*b470*/  SYNCS.PHASECHK.TRANS64.TRYWAIT P1, [R3+URZ+0x48000], R0 ;  /* 0x04800000030075a7 */ /* 0x0022a4000802017f */
[----:B--2---:R-:W-:Y:S05]  /*b480*/  @!P1 NANOSLEEP.SYNCS 0x989680 ;  /* 0x009896800000995d */ /* 0x004fea0003900000 */
[----:B------:R-:W2:Y:S02]  /*b490*/  @!P1 SYNCS.PHASECHK.TRANS64 P1, [R3+URZ+0x48000], R0 ;  /* 0x04800000030095a7 */ /* 0x000ea4000802007f */
[----:B--2---:R-:W-:Y:S05]  /*b4a0*/  @!P1 BRA `(.L_x_25) ;  /* 0xfffffffc00f09947 */ /* 0x004fea000383ffff */
[----:B------:R-:W-:Y:S05]  /*b4b0*/  BRA `(.L_x_79) ;  /* 0xffffff9400307947 */ /* 0x000fea000383ffff */
.L_x_28:
[----:B-1----:R1:W2:Y:S02]  /*b4c0*/  SYNCS.PHASECHK.TRANS64.TRYWAIT P2, [R0+URZ+0x48020], R3 ;  /* 0x04802003000075a7 */ /* 0x0022a4000804017f */
[----:B--2---:R-:W-:Y:S05]  /*b4d0*/  @!P2 NANOSLEEP.SYNCS 0x989680 ;  /* 0x009896800000a95d */ /* 0x004fea0003900000 */
[----:B------:R-:W2:Y:S02]  /*b4e0*/  @!P2 SYNCS.PHASECHK.TRANS64 P2, [R0+URZ+0x48020], R3 ;  /* 0x048020030000a5a7 */ /* 0x000ea4000804007f */
[----:B--2---:R-:W-:Y:S05]  /*b4f0*/  @!P2 BRA `(.L_x_28) ;  /* 0xfffffffc00f0a947 */ /* 0x004fea000383ffff */
[----:B------:R-:W-:Y:S05]  /*b500*/  BRA `(.L_x_80) ;  /* 0xffffff9c005c7947 */ /* 0x000fea000383ffff */
.L_x_31:
[----:B-1----:R1:W3:Y:S02]  /*b510*/  SYNCS.PHASECHK.TRANS64.TRYWAIT P4, [R242+URZ+0x48000], R219 ;  /* 0x048000dbf20075a7 */ /* 0x0022e4000808017f */
[----:B---3--:R-:W-:Y:S05]  /*b520*/  @!P4 NANOSLEEP.SYNCS 0x989680 ;  /* 0x009896800000c95d */ /* 0x008fea0003900000 */
[----:B------:R-:W3:Y:S02]  /*b530*/  @!P4 SYNCS.PHASECHK.TRANS64 P4, [R242+URZ+0x48000], R219 ;  /* 0x048000dbf200c5a7 */ /* 0x000ee4000808007f */
[----:B---3--:R-:W-:Y:S05]  /*b540*/  @!P4 BRA `(.L_x_31) ;  /* 0xfffffffc00f0c947 */ /* 0x008fea000383ffff */
[----:B------:R-:W-:Y:S05]  /*b550*/  BRA `(.L_x_81) ;  /* 0xffffffa400b07947 */ /* 0x000fea000383ffff */
.L_x_35:
[----:B-1----:R1:W2:Y:S02]  /*b560*/  SYNCS.PHASECHK.TRANS64.TRYWAIT P1, [R18+URZ+0x48020], R153 ;  /* 0x04802099120075a7 */ /* 0x0022a4000802017f */
[----:B--2---:R-:W-:Y:S05]  /*b570*/  @!P1 NANOSLEEP.SYNCS 0x989680 ;  /* 0x009896800000995d */ /* 0x004fea0003900000 */
[----:B------:R-:W2:Y:S02]  /*b580*/  @!P1 SYNCS.PHASECHK.TRANS64 P1, [R18+URZ+0x48020], R153 ;  /* 0x04802099120095a7 */ /* 0x000ea4000802007f */
[----:B--2---:R-:W-:Y:S05]  /*b590*/  @!P1 BRA `(.L_x_35) ;  /* 0xfffffffc00f09947 */ /* 0x004fea000383ffff */
[----:B------:R-:W-:Y:S05]  /*b5a0*/  BRA `(.L_x_82) ;  /* 0xffffffcc00347947 */ /* 0x000fea000383ffff */
        .weak           $__internal_0_$__cuda_sm20_rcp_rn_f32_slowpath
        .type           $__internal_0_$__cuda_sm20_rcp_rn_f32_slowpath,@function
        .size           $__internal_0_$__cuda_sm20_rcp_rn_f32_slowpath,(.L_x_88 - $__internal_0_$__cuda_sm20_rcp_rn_f32_slowpath)
$__internal_0_$__cuda_sm20_rcp_rn_f32_slowpath:
[----:B------:R-:W-:Y:S01]  /*b5b0*/  SHF.L.U32 R4, R5, 0x1, RZ ;  /* 0x0000000105047819 */ /* 0x000fe200000006ff */
[----:B------:R-:W-:Y:S03]  /*b5c0*/  BSSY B2, `(.L_x_83) ;  /* 0x0000030000027945 */ /* 0x000fe60003800000 */
[----:B------:R-:W-:-:S04]  /*b5d0*/  SHF.R.U32.HI R154, RZ, 0x18, R4 ;  /* 0x00000018ff9a7819 */ /* 0x000fc80000011604 */
[----:B------:R-:W-:-:S13]  /*b5e0*/  ISETP.NE.U32.AND P0, PT, R154, RZ, PT ;  /* 0x000000ff9a00720c */ /* 0x000fda0003f05070 */
[----:B------:R-:W-:Y:S05]  /*b5f0*/  @P0 BRA `(.L_x_84) ;  /* 0x0000000000280947 */ /* 0x000fea0003800000 */
[----:B------:R-:W-:-:S04]  /*b600*/  SHF.L.U32 R4, R5, 0x1, RZ ;  /* 0x0000000105047819 */ /* 0x000fc800000006ff */
[----:B------:R-:W-:-:S13]  /*b610*/  ISETP.NE.AND P0, PT, R4, RZ, PT ;  /* 0x000000ff0400720c */ /* 0x000fda0003f05270 */
[----:B------:R-:W-:Y:S01]  /*b620*/  @P0 FFMA R21, R5, 1.84467440737095516160e+19, RZ ;  /* 0x5f80000005150823 */ /* 0x000fe200000000ff */
[----:B------:R-:W-:Y:S08]  /*b630*/  @!P0 MUFU.RCP R20, R5 ;  /* 0x0000000500148308 */ /* 0x000ff00000001000 */
[----:B------:R-:W1:Y:S02]  /*b640*/  @P0 MUFU.RCP R4, R21 ;  /* 0x0000001500040308 */ /* 0x000e640000001000 */
[----:B-1----:R-:W-:-:S04]  /*b650*/  @P0 FFMA R22, R21, R4, -1 ;  /* 0xbf80000015160423 */ /* 0x002fc80000000004 */
[----:B------:R-:W-:-:S04]  /*b660*/  @P0 FADD.FTZ R23, -R22, -RZ ;  /* 0x800000ff16170221 */ /* 0x000fc80000010100 */
[----:B------:R-:W-:-:S04]  /*b670*/  @P0 FFMA R4, R4, R23, R4 ;  /* 0x0000001704040223 */ /* 0x000fc80000000004 */
[----:B------:R-:W-:Y:S01]  /*b680*/  @P0 FFMA R20, R4, 1.84467440737095516160e+19, RZ ;  /* 0x5f80000004140823 */ /* 0x000fe200000000ff */
[----:B------:R-:W-:Y:S06]  /*b690*/  BRA `(.L_x_85) ;  /* 0x0000000000887947 */ /* 0x000fec0003800000 */
.L_x_84:
[----:B------:R-:W-:-:S04]  /*b6a0*/  IADD3 R156, R154, -0xfd, RZ ;  /* 0xffffff039a9c7810 */ /* 0x000fc80007ffe0ff */
[----:B------:R-:W-:-:S13]  /*b6b0*/  ISETP.GT.U32.AND P0, PT, R156, 0x1, PT ;  /* 0x000000019c00780c */ /* 0x000fda0003f04070 */
[----:B------:R-:W-:Y:S05]  /*b6c0*/  @P0 BRA `(.L_x_86) ;  /* 0x0000000000780947 */ /* 0x000fea0003800000 */
[----:B------:R-:W-:Y:S02]  /*b6d0*/  LOP3.LUT R4, R5, 0x7fffff, RZ, 0xc0, !PT ;  /* 0x007fffff05047812 */ /* 0x000fe400078ec0ff */
[----:B------:R-:W-:Y:S02]  /*b6e0*/  MOV R23, 0x3 ;  /* 0x0000000300177802 */ /* 0x000fe40000000f00 */
[----:B------:R-:W-:Y:S02]  /*b6f0*/  LOP3.LUT R4, R4, 0x3f800000, RZ, 0xfc, !PT ;  /* 0x3f80000004047812 */ /* 0x000fe400078efcff */
[----:B------:R-:W-:Y:S02]  /*b700*/  SHF.L.U32 R23, R23, R156, RZ ;  /* 0x0000009c17177219 */ /* 0x000fe400000006ff */
[----:B------:R-:W1:Y:S02]  /*b710*/  MUFU.RCP R21, R4 ;  /* 0x0000000400157308 */ /* 0x000e640000001000 */
[----:B-1----:R-:W-:-:S04]  /*b720*/  FFMA R20, R4, R21, -1 ;  /* 0xbf80000004147423 */ /* 0x002fc80000000015 */
[----:B------:R-:W-:-:S04]  /*b730*/  FADD.FTZ R20, -R20, -RZ ;  /* 0x800000ff14147221 */ /* 0x000fc80000010100 */
[CCC-:B------:R-:W-:Y:S01]  /*b740*/  FFMA.RM R22, R21.reuse, R20.reuse, R21.reuse ;  /* 0x0000001415167223 */ /* 0x1c0fe20000004015 */
[----:B------:R-:W-:-:S04]  /*b750*/  FFMA.RP R21, R21, R20, R21 ;  /* 0x0000001415157223 */ /* 0x000fc80000008015 */
[C---:B------:R-:W-:Y:S02]  /*b760*/  LOP3.LUT R20, R22.reuse, 0x7fffff, RZ, 0xc0, !PT ;  /* 0x007fffff16147812 */ /* 0x040fe400078ec0ff */
[----:B------:R-:W-:Y:S02]  /*b770*/  FSETP.NEU.FTZ.AND P0, PT, R22, R21, PT ;  /* 0x000000151600720b */ /* 0x000fe40003f1d000 */
[----:B------:R-:W-:Y:S02]  /*b780*/  LOP3.LUT R20, R20, 0x800000, RZ, 0xfc, !PT ;  /* 0x0080000014147812 */ /* 0x000fe400078efcff */
[----:B------:R-:W-:Y:S02]  /*b790*/  SEL R21, RZ, 0xffffffff, !P0 ;  /* 0xffffffffff157807 */ /* 0x000fe40004000000 */
[----:B------:R-:W-:Y:S02]  /*b7a0*/  LOP3.LUT R23, R23, R20, RZ, 0xc0, !PT ;  /* 0x0000001417177212 */ /* 0x000fe400078ec0ff */
[----:B------:R-:W-:-:S02]  /*b7b0*/  IADD3 R21, -R21, RZ, RZ ;  /* 0x000000ff15157210 */ /* 0x000fc40007ffe1ff */
[-C--:B------:R-:W-:Y:S02]  /*b7c0*/  SHF.R.U32.HI R23, RZ, R156.reuse, R23 ;  /* 0x0000009cff177219 */ /* 0x080fe40000011617 */
[----:B------:R-:W-:Y:S02]  /*b7d0*/  LOP3.LUT P1, RZ, R21, R156, R20, 0xf8, !PT ;  /* 0x0000009c15ff7212 */ /* 0x000fe4000782f814 */
[C---:B------:R-:W-:Y:S02]  /*b7e0*/  LOP3.LUT P0, RZ, R23.reuse, 0x1, RZ, 0xc0, !PT ;  /* 0x0000000117ff7812 */ /* 0x040fe4000780c0ff */
[----:B------:R-:W-:Y:S02]  /*b7f0*/  LOP3.LUT P2, RZ, R23, 0x2, RZ, 0xc0, !PT ;  /* 0x0000000217ff7812 */ /* 0x000fe4000784c0ff */
[----:B------:R-:W-:Y:S02]  /*b800*/  IADD3 R21, R154, -0xfc, RZ ;  /* 0xffffff049a157810 */ /* 0x000fe40007ffe0ff */
[----:B------:R-:W-:-:S02]  /*b810*/  PLOP3.LUT P0, PT, P0, P1, P2, 0xe0, 0x0 ;  /* 0x000000000000781c */ /* 0x000fc40000703c20 */
[----:B------:R-:W-:Y:S02]  /*b820*/  LOP3.LUT P1, RZ, R5, 0x7fffff, RZ, 0xc0, !PT ;  /* 0x007fffff05ff7812 */ /* 0x000fe4000782c0ff */
[----:B------:R-:W-:Y:S02]  /*b830*/  SEL R4, RZ, 0x1, !P0 ;  /* 0x00000001ff047807 */ /* 0x000fe40004000000 */
[----:B------:R-:W-:Y:S02]  /*b840*/  SHF.R.U32.HI R20, RZ, R21, R20 ;  /* 0x00000015ff147219 */ /* 0x000fe40000011614 */
[----:B------:R-:W-:-:S04]  /*b850*/  IADD3 R4, -R4, RZ, RZ ;  /* 0x000000ff04047210 */ /* 0x000fc80007ffe1ff */
[----:B------:R-:W-:-:S13]  /*b860*/  ISETP.GE.AND P0, PT, R4, RZ, PT ;  /* 0x000000ff0400720c */ /* 0x000fda0003f06270 */
[----:B------:R-:W-:-:S04]  /*b870*/  @!P0 IADD3 R20, R20, 0x1, RZ ;  /* 0x0000000114148810 */ /* 0x000fc80007ffe0ff */
[----:B------:R-:W-:-:S04]  /*b880*/  @!P1 SHF.L.U32 R20, R20, 0x1, RZ ;  /* 0x0000000114149819 */ /* 0x000fc800000006ff */
[----:B------:R-:W-:Y:S01]  /*b890*/  LOP3.LUT R20, R20, 0x80000000, R5, 0xf8, !PT ;  /* 0x8000000014147812 */ /* 0x000fe200078ef805 */
[----:B------:R-:W-:Y:S06]  /*b8a0*/  BRA `(.L_x_85) ;  /* 0x0000000000047947 */ /* 0x000fec0003800000 */
.L_x_86:
[----:B------:R1:W2:Y:S02]  /*b8b0*/  MUFU.RCP R20, R5 ;  /* 0x0000000500147308 */ /* 0x0002a40000001000 */
.L_x_85:
[----:B------:R-:W-:Y:S05]  /*b8c0*/  BSYNC B2 ;  /* 0x0000000000027941 */ /* 0x000fea0003800000 */
.L_x_83:
[----:B------:R-:W-:Y:S02]  /*b8d0*/  MOV R4, R18 ;  /* 0x0000001200047202 */ /* 0x000fe40000000f00 */
[----:B-1----:R-:W-:-:S04]  /*b8e0*/  MOV R5, 0x0 ;  /* 0x0000000000057802 */ /* 0x002fc80000000f00 */
[----:B--2---:R-:W-:Y:S05]  /*b8f0*/  RET.REL.NODEC R4 `(_ZN7cutlass13device_kernelINS_4fmha6kernel13FmhaKernelTmaINS1_10collective15FmhaMainloopTmaINS_6half_tEfN4cute5tupleIJNS7_1CILi64EEENS9_ILi128EEENS9_ILi256EEEEEENS4_13DefaultFusionEJEEENS4_15FmhaFwdEpilogueIS6_fNS8_IJSA_SC_SB_EEEEEJEEEEEvNT_6ParamsE) ;  /* 0xffffff4404c07950 */ /* 0x004fea0003c3ffff */
.L_x_87:
[----:B------:R-:W-:-:S00]  /*b900*/  BRA `(.L_x_87) ;  /* 0xfffffffc00fc7947 */ /* 0x000fc0000383ffff */
[----:B------:R-:W-:-:S00]  /*b910*/  NOP ;  /* 0x0000000000007918 */ /* 0x000fc00000000000 */
        /* <DEDUP_REMOVED lines=14> */
.L_x_88:


//--------------------- .nv.global.init           --------------------------
	.section	.nv.global.init,"aw",@progbits
.nv.global.init:
	.type		$str$23,@object
	.size		$str$23,($str$24 - $str$23)
$str$23:
        /*0000*/ 	.byte	0x28, 0x61, 0x64, 0x64, 0x72, 0x65, 0x73, 0x73, 0x20, 0x26, 0x20, 0x6d, 0x61, 0x73, 0x6b, 0x29
        /*0010*/ 	.byte	0x20, 0x3d, 0x3d, 0x20, 0x30, 0x00
	.type		$str$24,@object
	.size		$str$24,(__unnamed_1 - $str$24)
$str$24:
        /*0016*/ 	.byte	0x2f, 0x74, 0x6d, 0x70, 0x2f, 0x63, 0x75, 0x74, 0x6c, 0x61, 0x73, 0x73, 0x5f, 0x73, 0x77, 0x65
        /*0026*/ 	.byte	0x65, 0x70, 0x5f, 0x73, 0x72, 0x63, 0x2f, 0x69, 0x6e, 0x63, 0x6c, 0x75, 0x64, 0x65, 0x2f, 0x63
        /*0036*/ 	.byte	0x75, 0x74, 0x65, 0x2f, 0x70, 0x6f, 0x69, 0x6e, 0x74, 0x65, 0x72, 0x5f, 0x66, 0x6c, 0x61, 0x67
        /*0046*/ 	.byte	0x67, 0x65, 0x64, 0x2e, 0x68, 0x70, 0x70, 0x00
	.type		__unnamed_1,@object
	.size		__unnamed_1,(__unnamed_2 - __unnamed_1)
__unnamed_1:
        /*004e*/ 	.byte	0x61, 0x75, 0x74, 0x6f, 0x20, 0x63, 0x75, 0x74, 0x65, 0x3a, 0x3a, 0x61, 0x73, 0x5f, 0x70, 0x6f
        /* <DEDUP_REMOVED lines=27> */
        /*020e*/ 	.byte	0x3e, 0x3e, 0x3e, 0x3e, 0x3e, 0x5d, 0x00
	.type		__unnamed_2,@object
	.size		__unnamed_2,(.L_1 - __unnamed_2)
__unnamed_2:
        /* <DEDUP_REMOVED lines=29> */
.L_1:


//--------------------- .nv.shared._ZN7cutlass13device_kernelINS_4fmha6kernel13FmhaKernelTmaINS1_10collective15FmhaMainloopTmaINS_6half_tEfN4cute5tupleIJNS7_1CILi64EEENS9_ILi128EEENS9_ILi256EEEEEENS4_13DefaultFusionEJEEENS4_15FmhaFwdEpilogueIS6_fNS8_IJSA_SC_SB_EEEEEJEEEEEvNT_6ParamsE --------------------------
	.section	.nv.shared._ZN7cutlass13device_kernelINS_4fmha6kernel13FmhaKernelTmaINS1_10collective15FmhaMainloopTmaINS_6half_tEfN4cute5tupleIJNS7_1CILi64EEENS9_ILi128EEENS9_ILi256EEEEEENS4_13DefaultFusionEJEEENS4_15FmhaFwdEpilogueIS6_fNS8_IJSA_SC_SB_EEEEEJEEEEEvNT_6ParamsE,"aw",@nobits
	.sectionflags	@""
	.align	16
	.zero		1024


//--------------------- .nv.shared.reserved.0     --------------------------
	.section	.nv.shared.reserved.0,"aw",@nobits
	.weak		__nv_reservedSMEM_offset_0_alias
	.size		__nv_reservedSMEM_offset_0_alias, 0, 0
	.other		__nv_reservedSMEM_offset_0_alias,@"STO_CUDA_RESERVED_SHARED STV_DEFAULT"
__nv_reservedSMEM_offset_0_alias:
	.zero		0


//--------------------- .nv.global                --------------------------
	.section	.nv.global,"aw",@nobits
.nv.global:
	.type		_ZN39_INTERNAL_8081378e_4_k_cu_7095b346_27904cute1_E,@object
	.size		_ZN39_INTERNAL_8081378e_4_k_cu_7095b346_27904cute1_E,(_ZN39_INTERNAL_8081378e_4_k_cu_7095b346_27904cuda3std3__45__cpo6cbeginE - _ZN39_INTERNAL_8081378e_4_k_cu_7095b346_27904cute1_E)
_ZN39_INTERNAL_8081378e_4_k_cu_7095b346_27904cute1_E:
	.zero		1
	.type		_ZN39_INTERNAL_8081378e_4_k_cu_7095b346_27904cuda3std3__45__cpo6cbeginE,@object
	.size		_ZN39_INTERNAL_8081378e_4_k_cu_7095b346_27904cuda3std3__45__cpo6cbeginE,(_ZN39_INTERNAL_8081378e_4_k_cu_7095b346_27904cuda3std3__48in_placeE - _ZN39_INTERNAL_8081378e_4_k_cu_7095b346_27904cuda3std3__45__cpo6cbeginE)
_ZN39_INTERNAL_8081378e_4_k_cu_7095b346_27904cuda3std3__45__cpo6cbeginE:
	.zero		1
	.type		_ZN39_INTERNAL_8081378e_4_k_cu_7095b346_27904cuda3std3__48in_placeE,@object
	.size		_ZN39_INTERNAL_8081378e_4_k_cu_7095b346_27904cuda3std3__48in_placeE,(_ZN39_INTERNAL_8081378e_4_k_cu_7095b346_27904cuda3std6ranges3__45__cpo9iter_moveE - _ZN39_INTERNAL_8081378e_4_k_cu_7095b346_27904cuda3std3__48in_placeE)
_ZN39_INTERNAL_8081378e_4_k_cu_7095b346_27904cuda3std3__48in_placeE:
	.zero		1
	.type		_ZN39_INTERNAL_8081378e_4_k_cu_7095b346_27904cuda3std6ranges3__45__cpo9iter_moveE,@object
	.size		_ZN39_INTERNAL_8081378e_4_k_cu_7095b346_27904cuda3std6ranges3__45__cpo9iter_moveE,(_ZN39_INTERNAL_8081378e_4_k_cu_7095b346_27904cuda3std3__45__cpo5beginE - _ZN39_INTERNAL_8081378e_4_k_cu_7095b346_27904cuda3std6ranges3__45__cpo9iter_moveE)
_ZN39_INTERNAL_8081378e_4_k_cu_7095b346_27904cuda3std6ranges3__45__cpo9iter_moveE:
	.zero		1
	.type		_ZN39_INTERNAL_8081378e_4_k_cu_7095b346_27904cuda3std3__45__cpo5beginE,@object
	.size		_ZN39_INTERNAL_8081378e_4_k_cu_7095b346_27904cuda3std3__45__cpo5beginE,(_ZN39_INTERNAL_8081378e_4_k_cu_7095b346_27904cuda3std3__441_GLOBAL__N__8081378e_4_k_cu_7095b346_27906ignoreE - _ZN39_INTERNAL_8081378e_4_k_cu_7095b346_27904cuda3std3__45__cpo5beginE)
_ZN39_INTERNAL_8081378e_4_k_cu_7095b346_27904cuda3std3__45__cpo5beginE:
	.zero		1
	.type		_ZN39_INTERNAL_8081378e_4_k_cu_7095b346_27904cuda3std3__441_GLOBAL__N__8081378e_4_k_cu_7095b346_27906ignoreE,@object
	.size		_ZN39_INTERNAL_8081378e_4_k_cu_7095b346_27904cuda3std3__441_GLOBAL__N__8081378e_4_k_cu_7095b346_27906ignoreE,(_ZN39_INTERNAL_8081378e_4_k_cu_7095b346_27904cute7productE - _ZN39_INTERNAL_8081378e_4_k_cu_7095b346_27904cuda3std3__441_GLOBAL__N__8081378e_4_k_cu_7095b346_27906ignoreE)
_ZN39_INTERNAL_8081378e_4_k_cu_7095b346_27904cuda3std3__441_GLOBAL__N__8081378e_4_k_cu_7095b346_27906ignoreE:
	.zero		1
	.type		_ZN39_INTERNAL_8081378e_4_k_cu_7095b346_27904cute7productE,@object
	.size		_ZN39_INTERNAL_8081378e_4_k_cu_7095b346_27904cute7productE,(_ZN39_INTERNAL_8081378e_4_k_cu_7095b346_27904cuda3std3__45__cpo3endE - _ZN39_INTERNAL_8081378e_4_k_cu_7095b346_27904cute7productE)
_ZN39_INTERNAL_8081378e_4_k_cu_7095b346_27904cute7productE:
	.zero		1
	.type		_ZN39_INTERNAL_8081378e_4_k_cu_7095b346_27904cuda3std3__45__cpo3endE,@object
	.size		_ZN39_INTERNAL_8081378e_4_k_cu_7095b346_27904cuda3std3__45__cpo3endE,(_ZN39_INTERNAL_8081378e_4_k_cu_7095b346_27904cuda3std3__419piecewise_constructE - _ZN39_INTERNAL_8081378e_4_k_cu_7095b346_27904cuda3std3__45__cpo3endE)
_ZN39_INTERNAL_8081378e_4_k_cu_7095b346_27904cuda3std3__45__cpo3endE:
	.zero		1
	.type		_ZN39_INTERNAL_8081378e_4_k_cu_7095b346_27904cuda3std3__419piecewise_constructE,@object
	.size		_ZN39_INTERNAL_8081378e_4_k_cu_7095b346_27904cuda3std3__419piecewise_constructE,(_ZN39_INTERNAL_8081378e_4_k_cu_7095b346_27904cuda3std3__45__cpo4cendE - _ZN39_INTERNAL_8081378e_4_k_cu_7095b346_27904cuda3std3__419piecewise_constructE)
_ZN39_INTERNAL_8081378e_4_k_cu_7095b346_27904cuda3std3__419piecewise_constructE:
	.zero		1
	.type		_ZN39_INTERNAL_8081378e_4_k_cu_7095b346_27904cuda3std3__45__cpo4cendE,@object
	.size		_ZN39_INTERNAL_8081378e_4_k_cu_7095b346_27904cuda3std3__45__cpo4cendE,(_ZN39_INTERNAL_8081378e_4_k_cu_7095b346_27904cuda3std6ranges3__45__cpo4swapE - _ZN39_INTERNAL_8081378e_4_k_cu_7095b346_27904cuda3std3__45__cpo4cendE)
_ZN39_INTERNAL_8081378e_4_k_cu_7095b346_27904cuda3std3__45__cpo4cendE:
	.zero		1
	.type		_ZN39_INTERNAL_8081378e_4_k_cu_7095b346_27904cuda3std6ranges3__45__cpo4swapE,@object
	.size		_ZN39_INTERNAL_8081378e_4_k_cu_7095b346_27904cuda3std6ranges3__45__cpo4swapE,(.L_9 - _ZN39_INTERNAL_8081378e_4_k_cu_7095b346_27904cuda3std6ranges3__45__cpo4swapE)
_ZN39_INTERNAL_8081378e_4_k_cu_7095b346_27904cuda3std6ranges3__45__cpo4swapE:
	.zero		1
.L_9:


//--------------------- .nv.constant0._ZN7cutlass13device_kernelINS_4fmha6kernel13FmhaKernelTmaINS1_10collective15FmhaMainloopTmaINS_6half_tEfN4cute5tupleIJNS7_1CILi64EEENS9_ILi128EEENS9_ILi256EEEEEENS4_13DefaultFusionEJEEENS4_15FmhaFwdEpilogueIS6_fNS8_IJSA_SC_SB_EEEEEJEEEEEvNT_6ParamsE --------------------------
	.section	.nv.constant0._ZN7cutlass13device_kernelINS_4fmha6kernel13FmhaKernelTmaINS1_10collective15FmhaMainloopTmaINS_6half_tEfN4cute5tupleIJNS7_1CILi64EEENS9_ILi128EEENS9_ILi256EEEEEENS4_13DefaultFusionEJEEENS4_15FmhaFwdEpilogueIS6_fNS8_IJSA_SC_SB_EEEEEJEEEEEvNT_6ParamsE,"a",@progbits
	.sectionflags	@""
	.align	4
.nv.constant0._ZN7cutlass13device_kernelINS_4fmha6kernel13FmhaKernelTmaINS1_10collective15FmhaMainloopTmaINS_6half_tEfN4cute5tupleIJNS7_1CILi64EEENS9_ILi128EEENS9_ILi256EEEEEENS4_13DefaultFusionEJEEENS4_15FmhaFwdEpilogueIS6_fNS8_IJSA_SC_SB_EEEEEJEEEEEvNT_6ParamsE:
	.zero		2688


//--------------------- SYMBOLS --------------------------

	.type		.nv.reservedSmem.offset0,@object
	.size		.nv.reservedSmem.offset0,0x4
	.type		__assertfail,@function
